// auto-generated by cutlass_sweep.gemm — config: {"arch": "sm_90", "cluster_m": 4, "cluster_n": 1, "dtype": "fp32", "dtype_b": "fp32", "layout": "nt", "stages": 0, "tile_k": 64, "tile_m": 64, "tile_n": 128}
#include "cutlass/cutlass.h"
#include "cutlass/gemm/collective/collective_builder.hpp"
#include "cutlass/gemm/device/gemm_universal_adapter.h"
#include "cutlass/gemm/kernel/gemm_universal.hpp"
#include "cutlass/epilogue/collective/collective_builder.hpp"

using ElemA = float;
using ElemB = float;
using ElemCD = float;
using Acc  = float;
using TileShape    = cute::Shape<cute::_64, cute::_128, cute::_64>;
using ClusterShape = cute::Shape<cute::_4, cute::_1, cute::_1>;

using CollectiveEpilogue = typename cutlass::epilogue::collective::CollectiveBuilder<
    cutlass::arch::Sm90, cutlass::arch::OpClassTensorOp,
    TileShape, ClusterShape,
    cutlass::epilogue::collective::EpilogueTileAuto,
    Acc, Acc,
    ElemCD, cutlass::layout::RowMajor, 128 / cutlass::sizeof_bits<ElemCD>::value,
    ElemCD, cutlass::layout::RowMajor, 128 / cutlass::sizeof_bits<ElemCD>::value,
    cutlass::epilogue::collective::EpilogueScheduleAuto
  >::CollectiveOp;

using CollectiveMainloop = typename cutlass::gemm::collective::CollectiveBuilder<
    cutlass::arch::Sm90, cutlass::arch::OpClassTensorOp,
    ElemA, cutlass::layout::RowMajor, 128 / cutlass::sizeof_bits<ElemA>::value,
    ElemB, cutlass::layout::ColumnMajor, 128 / cutlass::sizeof_bits<ElemB>::value,
    Acc,
    TileShape, ClusterShape,
    cutlass::gemm::collective::StageCountAutoCarveout<static_cast<int>(sizeof(typename CollectiveEpilogue::SharedStorage))>,
    cutlass::gemm::collective::KernelScheduleAuto
  >::CollectiveOp;

using GemmKernel = cutlass::gemm::kernel::GemmUniversal<
    cute::Shape<int,int,int,int>,
    CollectiveMainloop,
    CollectiveEpilogue
>;
using Gemm = cutlass::gemm::device::GemmUniversalAdapter<GemmKernel>;

// Force the device kernel symbol into the cubin without needing a host main.
auto* _anchor = &cutlass::device_kernel<GemmKernel>;


// ===== COMPILED SASS (sm_90a) =====

	.target	sm_90a

	.elftype	@"ET_EXEC"


//--------------------- .note.nv.tkinfo           --------------------------
	.section	.note.nv.tkinfo,"",@"SHT_NOTE"
	.sectionflags	@"SHF_NOTE_NV_TKINFO"
	.tkinfo
        /*0018*/ 	.word	0x00000002
        /*0030*/ 	.string	""
        /*0030*/ 	.string	"ptxas"
        /*0030*/ 	.string	"Cuda compilation tools, release 13.0, V13.0.88"
        /*0030*/ 	.string	"Build cuda_13.0.r13.0/compiler.36424714_0"
        /*0030*/ 	.string	"-arch sm_90a -m 64 "



//--------------------- .note.nv.cuinfo           --------------------------
	.section	.note.nv.cuinfo,"",@"SHT_NOTE"
	.sectionflags	@"SHF_NOTE_NV_CUINFO"
        /*0018*/ 	.short	0x0002
        /*001a*/ 	.short	0x005a
        /*001c*/ 	.short	0x0082
	.zero		2


//--------------------- .nv.info                  --------------------------
	.section	.nv.info,"",@"SHT_CUDA_INFO"
	.align	4


	//----- nvinfo : EIATTR_REGCOUNT
	.align		4
        /*0000*/ 	.byte	0x04, 0x2f
        /*0002*/ 	.short	(.L_15 - .L_14)
	.align		4
.L_14:
        /*0004*/ 	.word	index@(_ZN7cutlass13device_kernelINS_4gemm6kernel13GemmUniversalIN4cute5tupleIJiiiiEEENS1_10collective13CollectiveMmaINS1_34MainloopSm90TmaGmmaWarpSpecializedILi4ENS5_IJNS4_1CILi4EEENSA_ILi1EEESC_EEENS1_32KernelTmaWarpSpecializedPingpongEEENS5_IJNSA_ILi64EEENSA_ILi128EEESG_EEEfNS5_IJlSC_lEEEfSJ_NS4_8TiledMMAINS4_8MMA_AtomIJNS4_4SM904GMMA30MMA_64x128x8_F32TF32TF32_SS_TNILNSN_7ScaleInE1ELSP_1EEEEEENS4_6LayoutINS5_IJSC_SC_SC_EEENS5_IJNSA_ILi0EEESU_SU_EEEEENS5_IJNS4_10UnderscoreESX_SX_EEEEENS4_13SM90_TMA_LOADENS4_14ComposedLayoutINS4_7SwizzleILi3ELi4ELi3EEENS4_18smem_ptr_flag_bitsILi32EEENSS_INS5_IJNSA_ILi8EEENSA_ILi32EEEEEENS5_IJS17_SC_EEEEEEEvNS4_8identityENS4_23SM90_TMA_LOAD_MULTICASTES1B_vS1C_EENS_8epilogue10collective6detail29Sm90TmaWarpSpecializedAdapterINS1G_15DefaultEpilogueIfSJ_SJ_NS1F_6thread17LinearCombinationIfLi1EffLNS1K_9ScaleType4KindE0ELNS_15FloatRoundStyleE2EfEENS1_15EpilogueDefaultEEEEEvvEEEEvNT_6ParamsE)
        /*0008*/ 	.word	0x000000a8


	//----- nvinfo : EIATTR_FRAME_SIZE
	.align		4
.L_15:
        /*000c*/ 	.byte	0x04, 0x11
        /*000e*/ 	.short	(.L_17 - .L_16)
	.align		4
.L_16:
        /*0010*/ 	.word	index@(_ZN7cutlass13device_kernelINS_4gemm6kernel13GemmUniversalIN4cute5tupleIJiiiiEEENS1_10collective13CollectiveMmaINS1_34MainloopSm90TmaGmmaWarpSpecializedILi4ENS5_IJNS4_1CILi4EEENSA_ILi1EEESC_EEENS1_32KernelTmaWarpSpecializedPingpongEEENS5_IJNSA_ILi64EEENSA_ILi128EEESG_EEEfNS5_IJlSC_lEEEfSJ_NS4_8TiledMMAINS4_8MMA_AtomIJNS4_4SM904GMMA30MMA_64x128x8_F32TF32TF32_SS_TNILNSN_7ScaleInE1ELSP_1EEEEEENS4_6LayoutINS5_IJSC_SC_SC_EEENS5_IJNSA_ILi0EEESU_SU_EEEEENS5_IJNS4_10UnderscoreESX_SX_EEEEENS4_13SM90_TMA_LOADENS4_14ComposedLayoutINS4_7SwizzleILi3ELi4ELi3EEENS4_18smem_ptr_flag_bitsILi32EEENSS_INS5_IJNSA_ILi8EEENSA_ILi32EEEEEENS5_IJS17_SC_EEEEEEEvNS4_8identityENS4_23SM90_TMA_LOAD_MULTICASTES1B_vS1C_EENS_8epilogue10collective6detail29Sm90TmaWarpSpecializedAdapterINS1G_15DefaultEpilogueIfSJ_SJ_NS1F_6thread17LinearCombinationIfLi1EffLNS1K_9ScaleType4KindE0ELNS_15FloatRoundStyleE2EfEENS1_15EpilogueDefaultEEEEEvvEEEEvNT_6ParamsE)
        /*0014*/ 	.word	0x00000000


	//----- nvinfo : EIATTR_MIN_STACK_SIZE
	.align		4
.L_17:
        /*0018*/ 	.byte	0x04, 0x12
        /*001a*/ 	.short	(.L_19 - .L_18)
	.align		4
.L_18:
        /*001c*/ 	.word	index@(_ZN7cutlass13device_kernelINS_4gemm6kernel13GemmUniversalIN4cute5tupleIJiiiiEEENS1_10collective13CollectiveMmaINS1_34MainloopSm90TmaGmmaWarpSpecializedILi4ENS5_IJNS4_1CILi4EEENSA_ILi1EEESC_EEENS1_32KernelTmaWarpSpecializedPingpongEEENS5_IJNSA_ILi64EEENSA_ILi128EEESG_EEEfNS5_IJlSC_lEEEfSJ_NS4_8TiledMMAINS4_8MMA_AtomIJNS4_4SM904GMMA30MMA_64x128x8_F32TF32TF32_SS_TNILNSN_7ScaleInE1ELSP_1EEEEEENS4_6LayoutINS5_IJSC_SC_SC_EEENS5_IJNSA_ILi0EEESU_SU_EEEEENS5_IJNS4_10UnderscoreESX_SX_EEEEENS4_13SM90_TMA_LOADENS4_14ComposedLayoutINS4_7SwizzleILi3ELi4ELi3EEENS4_18smem_ptr_flag_bitsILi32EEENSS_INS5_IJNSA_ILi8EEENSA_ILi32EEEEEENS5_IJS17_SC_EEEEEEEvNS4_8identityENS4_23SM90_TMA_LOAD_MULTICASTES1B_vS1C_EENS_8epilogue10collective6detail29Sm90TmaWarpSpecializedAdapterINS1G_15DefaultEpilogueIfSJ_SJ_NS1F_6thread17LinearCombinationIfLi1EffLNS1K_9ScaleType4KindE0ELNS_15FloatRoundStyleE2EfEENS1_15EpilogueDefaultEEEEEvvEEEEvNT_6ParamsE)
        /*0020*/ 	.word	0x00000000
.L_19:


//--------------------- .nv.compat                --------------------------
	.section	.nv.compat,"",@"SHT_CUDA_COMPAT_INFO"
	.align	4
        /*0000*/ 	.byte	0x02, 0x09, 0x01, 0x00, 0x02, 0x02, 0x04, 0x00, 0x02, 0x05, 0x05, 0x00, 0x03, 0x07, 0x01, 0x01
        /*0010*/ 	.byte	0x02, 0x03, 0x01, 0x00, 0x02, 0x06, 0x01, 0x00, 0x04, 0x0b, 0x08, 0x00, 0x00, 0x00, 0x00, 0x00
        /*0020*/ 	.byte	0x00, 0x00, 0x00, 0x00


//--------------------- .nv.info._ZN7cutlass13device_kernelINS_4gemm6kernel13GemmUniversalIN4cute5tupleIJiiiiEEENS1_10collective13CollectiveMmaINS1_34MainloopSm90TmaGmmaWarpSpecializedILi4ENS5_IJNS4_1CILi4EEENSA_ILi1EEESC_EEENS1_32KernelTmaWarpSpecializedPingpongEEENS5_IJNSA_ILi64EEENSA_ILi128EEESG_EEEfNS5_IJlSC_lEEEfSJ_NS4_8TiledMMAINS4_8MMA_AtomIJNS4_4SM904GMMA30MMA_64x128x8_F32TF32TF32_SS_TNILNSN_7ScaleInE1ELSP_1EEEEEENS4_6LayoutINS5_IJSC_SC_SC_EEENS5_IJNSA_ILi0EEESU_SU_EEEEENS5_IJNS4_10UnderscoreESX_SX_EEEEENS4_13SM90_TMA_LOADENS4_14ComposedLayoutINS4_7SwizzleILi3ELi4ELi3EEENS4_18smem_ptr_flag_bitsILi32EEENSS_INS5_IJNSA_ILi8EEENSA_ILi32EEEEEENS5_IJS17_SC_EEEEEEEvNS4_8identityENS4_23SM90_TMA_LOAD_MULTICASTES1B_vS1C_EENS_8epilogue10collective6detail29Sm90TmaWarpSpecializedAdapterINS1G_15DefaultEpilogueIfSJ_SJ_NS1F_6thread17LinearCombinationIfLi1EffLNS1K_9ScaleType4KindE0ELNS_15FloatRoundStyleE2EfEENS1_15EpilogueDefaultEEEEEvvEEEEvNT_6ParamsE --------------------------
	.section	.nv.info._ZN7cutlass13device_kernelINS_4gemm6kernel13GemmUniversalIN4cute5tupleIJiiiiEEENS1_10collective13CollectiveMmaINS1_34MainloopSm90TmaGmmaWarpSpecializedILi4ENS5_IJNS4_1CILi4EEENSA_ILi1EEESC_EEENS1_32KernelTmaWarpSpecializedPingpongEEENS5_IJNSA_ILi64EEENSA_ILi128EEESG_EEEfNS5_IJlSC_lEEEfSJ_NS4_8TiledMMAINS4_8MMA_AtomIJNS4_4SM904GMMA30MMA_64x128x8_F32TF32TF32_SS_TNILNSN_7ScaleInE1ELSP_1EEEEEENS4_6LayoutINS5_IJSC_SC_SC_EEENS5_IJNSA_ILi0EEESU_SU_EEEEENS5_IJNS4_10UnderscoreESX_SX_EEEEENS4_13SM90_TMA_LOADENS4_14ComposedLayoutINS4_7SwizzleILi3ELi4ELi3EEENS4_18smem_ptr_flag_bitsILi32EEENSS_INS5_IJNSA_ILi8EEENSA_ILi32EEEEEENS5_IJS17_SC_EEEEEEEvNS4_8identityENS4_23SM90_TMA_LOAD_MULTICASTES1B_vS1C_EENS_8epilogue10collective6detail29Sm90TmaWarpSpecializedAdapterINS1G_15DefaultEpilogueIfSJ_SJ_NS1F_6thread17LinearCombinationIfLi1EffLNS1K_9ScaleType4KindE0ELNS_15FloatRoundStyleE2EfEENS1_15EpilogueDefaultEEEEEvvEEEEvNT_6ParamsE,"",@"SHT_CUDA_INFO"
	.sectionflags	@""
	.align	4


	//----- nvinfo : EIATTR_CUDA_API_VERSION
	.align		4
        /*0000*/ 	.byte	0x04, 0x37
        /*0002*/ 	.short	(.L_21 - .L_20)
.L_20:
        /*0004*/ 	.word	0x00000082


	//----- nvinfo : EIATTR_KPARAM_INFO
	.align		4
.L_21:
        /*0008*/ 	.byte	0x04, 0x17
        /*000a*/ 	.short	(.L_23 - .L_22)
.L_22:
        /*000c*/ 	.word	0x00000000
        /*0010*/ 	.short	0x0000
        /*0012*/ 	.short	0x0070
        /*0014*/ 	.byte	0x00, 0xf0, 0x01, 0x10


	//----- nvinfo : EIATTR_SPARSE_MMA_MASK
	.align		4
.L_23:
        /*0018*/ 	.byte	0x03, 0x50
        /*001a*/ 	.short	0x0000


	//----- nvinfo : EIATTR_MAXREG_COUNT
	.align		4
        /*001c*/ 	.byte	0x03, 0x1b
        /*001e*/ 	.short	0x00a8


	//----- nvinfo : EIATTR_NUM_BARRIERS
	.align		4
        /*0020*/ 	.byte	0x02, 0x4c
        /*0022*/ 	.byte	0x01
	.zero		1


	//----- nvinfo : EIATTR_EXTERNS
	.align		4
        /*0024*/ 	.byte	0x04, 0x0f
        /*0026*/ 	.short	(.L_25 - .L_24)


	//   ....[0]....
	.align		4
.L_24:
        /*0028*/ 	.word	index@(__assertfail)


	//----- nvinfo : EIATTR_MERCURY_ISA_VERSION
	.align		4
.L_25:
        /*002c*/ 	.byte	0x03, 0x5f
        /*002e*/ 	.short	0x0101


	//----- nvinfo : EIATTR_INT_WARP_WIDE_INSTR_OFFSETS
	.align		4
        /*0030*/ 	.byte	0x04, 0x31
        /*0032*/ 	.short	(.L_27 - .L_26)


	//   ....[0]....
.L_26:
        /*0034*/ 	.word	0x000005f0


	//   ....[1]....
        /*0038*/ 	.word	0x00000650


	//   ....[2]....
        /*003c*/ 	.word	0x00000670


	//   ....[3]....
        /*0040*/ 	.word	0x00000680


	//   ....[4]....
        /*0044*/ 	.word	0x00000690


	//   ....[5]....
        /*0048*/ 	.word	0x000006d0


	//   ....[6]....
        /*004c*/ 	.word	0x000007f0


	//   ....[7]....
        /*0050*/ 	.word	0x00000820


	//   ....[8]....
        /*0054*/ 	.word	0x000025c0


	//----- nvinfo : EIATTR_COOP_GROUP_MASK_REGIDS
	.align		4
.L_27:
        /*0058*/ 	.byte	0x04, 0x29
        /*005a*/ 	.short	(.L_29 - .L_28)


	//   ....[0]....
.L_28:
        /*005c*/ 	.word	0xffffffff


	//   ....[1]....
        /*0060*/ 	.word	0xffffffff


	//   ....[2]....
        /*0064*/ 	.word	0xffffffff


	//   ....[3]....
        /*0068*/ 	.word	0xffffffff


	//   ....[4]....
        /*006c*/ 	.word	0xffffffff


	//   ....[5]....
        /*0070*/ 	.word	0xffffffff


	//   ....[6]....
        /*0074*/ 	.word	0xffffffff


	//----- nvinfo : EIATTR_COOP_GROUP_INSTR_OFFSETS
	.align		4
.L_29:
        /*0078*/ 	.byte	0x04, 0x28
        /*007a*/ 	.short	(.L_31 - .L_30)


	//   ....[0]....
.L_30:
        /*007c*/ 	.word	0x00000060


	//   ....[1]....
        /*0080*/ 	.word	0x00000080


	//   ....[2]....
        /*0084*/ 	.word	0x00000180


	//   ....[3]....
        /*0088*/ 	.word	0x000003b0


	//   ....[4]....
        /*008c*/ 	.word	0x000003f0


	//   ....[5]....
        /*0090*/ 	.word	0x000004a0


	//   ....[6]....
        /*0094*/ 	.word	0x000009a0


	//----- nvinfo : EIATTR_REG_RECONFIG
	.align		4
.L_31:
        /*0098*/ 	.byte	0x01, 0x54
	.zero		2


	//----- nvinfo : EIATTR_SYSCALL_OFFSETS
	.align		4
        /*009c*/ 	.byte	0x04, 0x46
        /*009e*/ 	.short	(.L_33 - .L_32)


	//   ....[0]....
.L_32:
        /*00a0*/ 	.word	0x000019d0


	//----- nvinfo : EIATTR_MBARRIER_INSTR_OFFSETS
	.align		4
.L_33:
        /*00a4*/ 	.byte	0x04, 0x39
        /*00a6*/ 	.short	(.L_35 - .L_34)


	//   ....[0]....
.L_34:
        /*00a8*/ 	.word	0x00000300
        /*00ac*/ 	.word	0x000000ff
        /*00b0*/ 	.word	0x00000000
        /*00b4*/ 	.short	0x0100
        /*00b6*/ 	.byte	0x07
	.zero		1


	//   ....[1]....
        /*00b8*/ 	.word	0x00000310
        /*00bc*/ 	.word	0x000000ff
        /*00c0*/ 	.word	0x00000020
        /*00c4*/ 	.short	0x0100
        /*00c6*/ 	.byte	0x07
	.zero		1


	//   ....[2]....
        /*00c8*/ 	.word	0x00000320
        /*00cc*/ 	.word	0x000000ff
        /*00d0*/ 	.word	0x00000008
        /*00d4*/ 	.short	0x0100
        /*00d6*/ 	.byte	0x07
	.zero		1


	//   ....[3]....
        /*00d8*/ 	.word	0x00000330
        /*00dc*/ 	.word	0x000000ff
        /*00e0*/ 	.word	0x00000028
        /*00e4*/ 	.short	0x0100
        /*00e6*/ 	.byte	0x07
	.zero		1


	//   ....[4]....
        /*00e8*/ 	.word	0x00000340
        /*00ec*/ 	.word	0x000000ff
        /*00f0*/ 	.word	0x00000010
        /*00f4*/ 	.short	0x0100
        /*00f6*/ 	.byte	0x07
	.zero		1


	//   ....[5]....
        /*00f8*/ 	.word	0x00000350
        /*00fc*/ 	.word	0x000000ff
        /*0100*/ 	.word	0x00000030
        /*0104*/ 	.short	0x0100
        /*0106*/ 	.byte	0x07
	.zero		1


	//   ....[6]....
        /*0108*/ 	.word	0x00000360
        /*010c*/ 	.word	0x000000ff
        /*0110*/ 	.word	0x00000018
        /*0114*/ 	.short	0x0100
        /*0116*/ 	.byte	0x07
	.zero		1


	//   ....[7]....
        /*0118*/ 	.word	0x00000370
        /*011c*/ 	.word	0x000000ff
        /*0120*/ 	.word	0x00000038
        /*0124*/ 	.short	0x0100
        /*0126*/ 	.byte	0x07
	.zero		1


	//   ....[8]....
        /*0128*/ 	.word	0x00000860
        /*012c*/ 	.word	0x000000ff
        /*0130*/ 	.word	0x00000070
        /*0134*/ 	.short	0x0100
        /*0136*/ 	.byte	0x0c
	.zero		1


	//   ....[9]....
        /*0138*/ 	.word	0x000008c0
        /*013c*/ 	.word	0x000000ff
        /*0140*/ 	.word	0x00000078
        /*0144*/ 	.short	0x0100
        /*0146*/ 	.byte	0x0c
	.zero		1


	//   ....[10]....
        /*0148*/ 	.word	0x000008f0
        /*014c*/ 	.word	0x000000ff
        /*0150*/ 	.word	0x00000050
        /*0154*/ 	.short	0x0100
        /*0156*/ 	.byte	0x0d
	.zero		1


	//   ....[11]....
        /*0158*/ 	.word	0x00000930
        /*015c*/ 	.word	0x000000ff
        /*0160*/ 	.word	0x00000058
        /*0164*/ 	.short	0x0100
        /*0166*/ 	.byte	0x0d
	.zero		1


	//   ....[12]....
        /*0168*/ 	.word	0x00000940
        /*016c*/ 	.word	0x000000ff
        /*0170*/ 	.word	0x00000060
        /*0174*/ 	.short	0x0100
        /*0176*/ 	.byte	0x0d
	.zero		1


	//   ....[13]....
        /*0178*/ 	.word	0x00000950
        /*017c*/ 	.word	0x000000ff
        /*0180*/ 	.word	0x00000068
        /*0184*/ 	.short	0x0100
        /*0186*/ 	.byte	0x0d
	.zero		1


	//   ....[14]....
        /*0188*/ 	.word	0x00001890
        /*018c*/ 	.word	0x00000061
        /*0190*/ 	.word	0xfffffff8
        /*0194*/ 	.short	0x010a
        /*0196*/ 	.byte	0x3f
	.zero		1


	//   ....[15]....
        /*0198*/ 	.word	0x00001a60
        /*019c*/ 	.word	0x00000003
        /*01a0*/ 	.word	0x00000000
        /*01a4*/ 	.short	0x010a
        /*01a6*/ 	.byte	0x3f
	.zero		1


	//   ....[16]....
        /*01a8*/ 	.word	0x00001ac0
        /*01ac*/ 	.word	0x00000003
        /*01b0*/ 	.word	0x00000000
        /*01b4*/ 	.short	0x010a
        /*01b6*/ 	.byte	0x3f
	.zero		1


	//   ....[17]....
        /*01b8*/ 	.word	0x00001fe0
        /*01bc*/ 	.word	0x000000ff
        /*01c0*/ 	.word	0x00000000
        /*01c4*/ 	.short	0x010a
        /*01c6*/ 	.byte	0x04
	.zero		1


	//   ....[18]....
        /*01c8*/ 	.word	0x00002020
        /*01cc*/ 	.word	0x000000ff
        /*01d0*/ 	.word	0x00000000
        /*01d4*/ 	.short	0x010a
        /*01d6*/ 	.byte	0x04
	.zero		1


	//   ....[19]....
        /*01d8*/ 	.word	0x00002450
        /*01dc*/ 	.word	0x00000005
        /*01e0*/ 	.word	0x00000000
        /*01e4*/ 	.short	0x0101
        /*01e6*/ 	.byte	0x3f
	.zero		1


	//   ....[20]....
        /*01e8*/ 	.word	0x00002550
        /*01ec*/ 	.word	0x00000065
        /*01f0*/ 	.word	0x00000000
        /*01f4*/ 	.short	0x0101
        /*01f6*/ 	.byte	0x32
	.zero		1


	//   ....[21]....
        /*01f8*/ 	.word	0x00002640
        /*01fc*/ 	.word	0x00000003
        /*0200*/ 	.word	0x00000000
        /*0204*/ 	.short	0x0101
        /*0206*/ 	.byte	0x3f
	.zero		1


	//   ....[22]....
        /*0208*/ 	.word	0x000026a0
        /*020c*/ 	.word	0x00000061
        /*0210*/ 	.word	0x00000008
        /*0214*/ 	.short	0x010a
        /*0216*/ 	.byte	0x3f
	.zero		1


	//   ....[23]....
        /*0218*/ 	.word	0x00005b60
        /*021c*/ 	.word	0x00000062
        /*0220*/ 	.word	0x00000000
        /*0224*/ 	.short	0x0101
        /*0226*/ 	.byte	0x32
	.zero		1


	//   ....[24]....
        /*0228*/ 	.word	0x000065c0
        /*022c*/ 	.word	0x0000000c
        /*0230*/ 	.word	0x00000020
        /*0234*/ 	.short	0x010a
        /*0236*/ 	.byte	0x3f
	.zero		1


	//   ....[25]....
        /*0238*/ 	.word	0x00006a40
        /*023c*/ 	.word	0x00000003
        /*0240*/ 	.word	0x00000078
        /*0244*/ 	.short	0x0101
        /*0246*/ 	.byte	0x3f
	.zero		1


	//   ....[26]....
        /*0248*/ 	.word	0x000071b0
        /*024c*/ 	.word	0x00000007
        /*0250*/ 	.word	0x00000000
        /*0254*/ 	.short	0x010a
        /*0256*/ 	.byte	0x3f
	.zero		1


	//   ....[27]....
        /*0258*/ 	.word	0x00007230
        /*025c*/ 	.word	0x00000009
        /*0260*/ 	.word	0x00000000
        /*0264*/ 	.short	0x010a
        /*0266*/ 	.byte	0x3f
	.zero		1


	//   ....[28]....
        /*0268*/ 	.word	0x000072c0
        /*026c*/ 	.word	0x00000006
        /*0270*/ 	.word	0x00000000
        /*0274*/ 	.short	0x010a
        /*0276*/ 	.byte	0x3f
	.zero		1


	//   ....[29]....
        /*0278*/ 	.word	0x00007350
        /*027c*/ 	.word	0x00000003
        /*0280*/ 	.word	0x00000000
        /*0284*/ 	.short	0x010a
        /*0286*/ 	.byte	0x3f
	.zero		1


	//   ....[30]....
        /*0288*/ 	.word	0x000073b0
        /*028c*/ 	.word	0x00000061
        /*0290*/ 	.word	0xfffffff8
        /*0294*/ 	.short	0x010a
        /*0296*/ 	.byte	0x3f
	.zero		1


	//   ....[31]....
        /*0298*/ 	.word	0x00007400
        /*029c*/ 	.word	0x00000003
        /*02a0*/ 	.word	0x00000000
        /*02a4*/ 	.short	0x010a
        /*02a6*/ 	.byte	0x3f
	.zero		1


	//   ....[32]....
        /*02a8*/ 	.word	0x00007460
        /*02ac*/ 	.word	0x00000005
        /*02b0*/ 	.word	0x00000000
        /*02b4*/ 	.short	0x010a
        /*02b6*/ 	.byte	0x3f
	.zero		1


	//   ....[33]....
        /*02b8*/ 	.word	0x000074b0
        /*02bc*/ 	.word	0x00000061
        /*02c0*/ 	.word	0x00000008
        /*02c4*/ 	.short	0x010a
        /*02c6*/ 	.byte	0x3f
	.zero		1


	//   ....[34]....
        /*02c8*/ 	.word	0x00007580
        /*02cc*/ 	.word	0x0000000c
        /*02d0*/ 	.word	0x00000020
        /*02d4*/ 	.short	0x010a
        /*02d6*/ 	.byte	0x3f
	.zero		1


	//   ....[35]....
        /*02d8*/ 	.word	0x00007650
        /*02dc*/ 	.word	0x00000007
        /*02e0*/ 	.word	0x00000000
        /*02e4*/ 	.short	0x010a
        /*02e6*/ 	.byte	0x3f
	.zero		1


	//   ....[36]....
        /*02e8*/ 	.word	0x000076a0
        /*02ec*/ 	.word	0x00000009
        /*02f0*/ 	.word	0x00000000
        /*02f4*/ 	.short	0x010a
        /*02f6*/ 	.byte	0x3f
	.zero		1


	//   ....[37]....
        /*02f8*/ 	.word	0x000076f0
        /*02fc*/ 	.word	0x00000006
        /*0300*/ 	.word	0x00000000
        /*0304*/ 	.short	0x010a
        /*0306*/ 	.byte	0x3f
	.zero		1


	//----- nvinfo : EIATTR_NUM_MBARRIERS
	.align		4
.L_35:
        /*0308*/ 	.byte	0x03, 0x38
        /*030a*/ 	.short	0x000e


	//----- nvinfo : EIATTR_EXIT_INSTR_OFFSETS
	.align		4
        /*030c*/ 	.byte	0x04, 0x1c
        /*030e*/ 	.short	(.L_37 - .L_36)


	//   ....[0]....
.L_36:
        /*0310*/ 	.word	0x000014b0


	//   ....[1]....
        /*0314*/ 	.word	0x00001510


	//   ....[2]....
        /*0318*/ 	.word	0x000062a0


	//   ....[3]....
        /*031c*/ 	.word	0x000062d0


	//   ....[4]....
        /*0320*/ 	.word	0x000073a0


	//----- nvinfo : EIATTR_MAX_THREADS
	.align		4
.L_37:
        /*0324*/ 	.byte	0x04, 0x05
        /*0326*/ 	.short	(.L_39 - .L_38)
.L_38:
        /*0328*/ 	.word	0x00000180
        /*032c*/ 	.word	0x00000001
        /*0330*/ 	.word	0x00000001


	//----- nvinfo : EIATTR_CRS_STACK_SIZE
	.align		4
.L_39:
        /*0334*/ 	.byte	0x04, 0x1e
        /*0336*/ 	.short	(.L_41 - .L_40)
.L_40:
        /*0338*/ 	.word	0x00000000


	//----- nvinfo : EIATTR_CBANK_PARAM_SIZE
	.align		4
.L_41:
        /*033c*/ 	.byte	0x03, 0x19
        /*033e*/ 	.short	0x0470


	//----- nvinfo : EIATTR_PARAM_CBANK
	.align		4
        /*0340*/ 	.byte	0x04, 0x0a
        /*0342*/ 	.short	(.L_43 - .L_42)
	.align		4
.L_42:
        /*0344*/ 	.word	index@(.nv.constant0._ZN7cutlass13device_kernelINS_4gemm6kernel13GemmUniversalIN4cute5tupleIJiiiiEEENS1_10collective13CollectiveMmaINS1_34MainloopSm90TmaGmmaWarpSpecializedILi4ENS5_IJNS4_1CILi4EEENSA_ILi1EEESC_EEENS1_32KernelTmaWarpSpecializedPingpongEEENS5_IJNSA_ILi64EEENSA_ILi128EEESG_EEEfNS5_IJlSC_lEEEfSJ_NS4_8TiledMMAINS4_8MMA_AtomIJNS4_4SM904GMMA30MMA_64x128x8_F32TF32TF32_SS_TNILNSN_7ScaleInE1ELSP_1EEEEEENS4_6LayoutINS5_IJSC_SC_SC_EEENS5_IJNSA_ILi0EEESU_SU_EEEEENS5_IJNS4_10UnderscoreESX_SX_EEEEENS4_13SM90_TMA_LOADENS4_14ComposedLayoutINS4_7SwizzleILi3ELi4ELi3EEENS4_18smem_ptr_flag_bitsILi32EEENSS_INS5_IJNSA_ILi8EEENSA_ILi32EEEEEENS5_IJS17_SC_EEEEEEEvNS4_8identityENS4_23SM90_TMA_LOAD_MULTICASTES1B_vS1C_EENS_8epilogue10collective6detail29Sm90TmaWarpSpecializedAdapterINS1G_15DefaultEpilogueIfSJ_SJ_NS1F_6thread17LinearCombinationIfLi1EffLNS1K_9ScaleType4KindE0ELNS_15FloatRoundStyleE2EfEENS1_15EpilogueDefaultEEEEEvvEEEEvNT_6ParamsE)
        /*0348*/ 	.short	0x0210
        /*034a*/ 	.short	0x0470


	//----- nvinfo : EIATTR_SW_WAR
	.align		4
.L_43:
        /*034c*/ 	.byte	0x04, 0x36
        /*034e*/ 	.short	(.L_45 - .L_44)
.L_44:
        /*0350*/ 	.word	0x00000008
.L_45:


//--------------------- .nv.callgraph             --------------------------
	.section	.nv.callgraph,"",@"SHT_CUDA_CALLGRAPH"
	.align	4
	.sectionentsize	8
	.align		4
        /*0000*/ 	.word	0x00000000
	.align		4
        /*0004*/ 	.word	0xffffffff
	.align		4
        /*0008*/ 	.word	index@(_ZN7cutlass13device_kernelINS_4gemm6kernel13GemmUniversalIN4cute5tupleIJiiiiEEENS1_10collective13CollectiveMmaINS1_34MainloopSm90TmaGmmaWarpSpecializedILi4ENS5_IJNS4_1CILi4EEENSA_ILi1EEESC_EEENS1_32KernelTmaWarpSpecializedPingpongEEENS5_IJNSA_ILi64EEENSA_ILi128EEESG_EEEfNS5_IJlSC_lEEEfSJ_NS4_8TiledMMAINS4_8MMA_AtomIJNS4_4SM904GMMA30MMA_64x128x8_F32TF32TF32_SS_TNILNSN_7ScaleInE1ELSP_1EEEEEENS4_6LayoutINS5_IJSC_SC_SC_EEENS5_IJNSA_ILi0EEESU_SU_EEEEENS5_IJNS4_10UnderscoreESX_SX_EEEEENS4_13SM90_TMA_LOADENS4_14ComposedLayoutINS4_7SwizzleILi3ELi4ELi3EEENS4_18smem_ptr_flag_bitsILi32EEENSS_INS5_IJNSA_ILi8EEENSA_ILi32EEEEEENS5_IJS17_SC_EEEEEEEvNS4_8identityENS4_23SM90_TMA_LOAD_MULTICASTES1B_vS1C_EENS_8epilogue10collective6detail29Sm90TmaWarpSpecializedAdapterINS1G_15DefaultEpilogueIfSJ_SJ_NS1F_6thread17LinearCombinationIfLi1EffLNS1K_9ScaleType4KindE0ELNS_15FloatRoundStyleE2EfEENS1_15EpilogueDefaultEEEEEvvEEEEvNT_6ParamsE)
	.align		4
        /*000c*/ 	.word	index@(__assertfail)
	.align		4
        /*0010*/ 	.word	0x00000000
	.align		4
        /*0014*/ 	.word	0xfffffffe
	.align		4
        /*0018*/ 	.word	0x00000000
	.align		4
        /*001c*/ 	.word	0xfffffffd
	.align		4
        /*0020*/ 	.word	0x00000000
	.align		4
        /*0024*/ 	.word	0xfffffffc


//--------------------- .nv.constant4             --------------------------
	.section	.nv.constant4,"a",@progbits
	.align	8
	.align		8
.nv.constant4:
        /*0000*/ 	.dword	__assertfail
	.align		8
        /*0008*/ 	.dword	__unnamed_1
	.align		8
        /*0010*/ 	.dword	_ZN40_INTERNAL_63afdd09_4_k_cu_1d1fdc5e_209414cuda3std3__45__cpo5beginE
	.align		8
        /*0018*/ 	.dword	_ZN40_INTERNAL_63afdd09_4_k_cu_1d1fdc5e_209414cuda3std3__45__cpo3endE
	.align		8
        /*0020*/ 	.dword	_ZN40_INTERNAL_63afdd09_4_k_cu_1d1fdc5e_209414cuda3std3__45__cpo6cbeginE
	.align		8
        /*0028*/ 	.dword	_ZN40_INTERNAL_63afdd09_4_k_cu_1d1fdc5e_209414cuda3std3__45__cpo4cendE
	.align		8
        /*0030*/ 	.dword	_ZN40_INTERNAL_63afdd09_4_k_cu_1d1fdc5e_209414cuda3std3__442_GLOBAL__N__63afdd09_4_k_cu_1d1fdc5e_209416ignoreE
	.align		8
        /*0038*/ 	.dword	_ZN40_INTERNAL_63afdd09_4_k_cu_1d1fdc5e_209414cuda3std3__419piecewise_constructE
	.align		8
        /*0040*/ 	.dword	_ZN40_INTERNAL_63afdd09_4_k_cu_1d1fdc5e_209414cuda3std3__48in_placeE
	.align		8
        /*0048*/ 	.dword	_ZN40_INTERNAL_63afdd09_4_k_cu_1d1fdc5e_209414cuda3std6ranges3__45__cpo4swapE
	.align		8
        /*0050*/ 	.dword	_ZN40_INTERNAL_63afdd09_4_k_cu_1d1fdc5e_209414cuda3std6ranges3__45__cpo9iter_moveE
	.align		8
        /*0058*/ 	.dword	_ZN40_INTERNAL_63afdd09_4_k_cu_1d1fdc5e_209414cute7productE
	.align		8
        /*0060*/ 	.dword	_ZN40_INTERNAL_63afdd09_4_k_cu_1d1fdc5e_209414cute1_E
	.align		8
        /*0068*/ 	.dword	$str$22
	.align		8
        /*0070*/ 	.dword	$str$23


//--------------------- .text._ZN7cutlass13device_kernelINS_4gemm6kernel13GemmUniversalIN4cute5tupleIJiiiiEEENS1_10collective13CollectiveMmaINS1_34MainloopSm90TmaGmmaWarpSpecializedILi4ENS5_IJNS4_1CILi4EEENSA_ILi1EEESC_EEENS1_32KernelTmaWarpSpecializedPingpongEEENS5_IJNSA_ILi64EEENSA_ILi128EEESG_EEEfNS5_IJlSC_lEEEfSJ_NS4_8TiledMMAINS4_8MMA_AtomIJNS4_4SM904GMMA30MMA_64x128x8_F32TF32TF32_SS_TNILNSN_7ScaleInE1ELSP_1EEEEEENS4_6LayoutINS5_IJSC_SC_SC_EEENS5_IJNSA_ILi0EEESU_SU_EEEEENS5_IJNS4_10UnderscoreESX_SX_EEEEENS4_13SM90_TMA_LOADENS4_14ComposedLayoutINS4_7SwizzleILi3ELi4ELi3EEENS4_18smem_ptr_flag_bitsILi32EEENSS_INS5_IJNSA_ILi8EEENSA_ILi32EEEEEENS5_IJS17_SC_EEEEEEEvNS4_8identityENS4_23SM90_TMA_LOAD_MULTICASTES1B_vS1C_EENS_8epilogue10collective6detail29Sm90TmaWarpSpecializedAdapterINS1G_15DefaultEpilogueIfSJ_SJ_NS1F_6thread17LinearCombinationIfLi1EffLNS1K_9ScaleType4KindE0ELNS_15FloatRoundStyleE2EfEENS1_15EpilogueDefaultEEEEEvvEEEEvNT_6ParamsE --------------------------
	.section	.text._ZN7cutlass13device_kernelINS_4gemm6kernel13GemmUniversalIN4cute5tupleIJiiiiEEENS1_10collective13CollectiveMmaINS1_34MainloopSm90TmaGmmaWarpSpecializedILi4ENS5_IJNS4_1CILi4EEENSA_ILi1EEESC_EEENS1_32KernelTmaWarpSpecializedPingpongEEENS5_IJNSA_ILi64EEENSA_ILi128EEESG_EEEfNS5_IJlSC_lEEEfSJ_NS4_8TiledMMAINS4_8MMA_AtomIJNS4_4SM904GMMA30MMA_64x128x8_F32TF32TF32_SS_TNILNSN_7ScaleInE1ELSP_1EEEEEENS4_6LayoutINS5_IJSC_SC_SC_EEENS5_IJNSA_ILi0EEESU_SU_EEEEENS5_IJNS4_10UnderscoreESX_SX_EEEEENS4_13SM90_TMA_LOADENS4_14ComposedLayoutINS4_7SwizzleILi3ELi4ELi3EEENS4_18smem_ptr_flag_bitsILi32EEENSS_INS5_IJNSA_ILi8EEENSA_ILi32EEEEEENS5_IJS17_SC_EEEEEEEvNS4_8identityENS4_23SM90_TMA_LOAD_MULTICASTES1B_vS1C_EENS_8epilogue10collective6detail29Sm90TmaWarpSpecializedAdapterINS1G_15DefaultEpilogueIfSJ_SJ_NS1F_6thread17LinearCombinationIfLi1EffLNS1K_9ScaleType4KindE0ELNS_15FloatRoundStyleE2EfEENS1_15EpilogueDefaultEEEEEvvEEEEvNT_6ParamsE,"ax",@progbits
	.align	128
.text._ZN7cutlass13device_kernelINS_4gemm6kernel13GemmUniversalIN4cute5tupleIJiiiiEEENS1_10collective13CollectiveMmaINS1_34MainloopSm90TmaGmmaWarpSpecializedILi4ENS5_IJNS4_1CILi4EEENSA_ILi1EEESC_EEENS1_32KernelTmaWarpSpecializedPingpongEEENS5_IJNSA_ILi64EEENSA_ILi128EEESG_EEEfNS5_IJlSC_lEEEfSJ_NS4_8TiledMMAINS4_8MMA_AtomIJNS4_4SM904GMMA30MMA_64x128x8_F32TF32TF32_SS_TNILNSN_7ScaleInE1ELSP_1EEEEEENS4_6LayoutINS5_IJSC_SC_SC_EEENS5_IJNSA_ILi0EEESU_SU_EEEEENS5_IJNS4_10UnderscoreESX_SX_EEEEENS4_13SM90_TMA_LOADENS4_14ComposedLayoutINS4_7SwizzleILi3ELi4ELi3EEENS4_18smem_ptr_flag_bitsILi32EEENSS_INS5_IJNSA_ILi8EEENSA_ILi32EEEEEENS5_IJS17_SC_EEEEEEEvNS4_8identityENS4_23SM90_TMA_LOAD_MULTICASTES1B_vS1C_EENS_8epilogue10collective6detail29Sm90TmaWarpSpecializedAdapterINS1G_15DefaultEpilogueIfSJ_SJ_NS1F_6thread17LinearCombinationIfLi1EffLNS1K_9ScaleType4KindE0ELNS_15FloatRoundStyleE2EfEENS1_15EpilogueDefaultEEEEEvvEEEEvNT_6ParamsE:
        .type           _ZN7cutlass13device_kernelINS_4gemm6kernel13GemmUniversalIN4cute5tupleIJiiiiEEENS1_10collective13CollectiveMmaINS1_34MainloopSm90TmaGmmaWarpSpecializedILi4ENS5_IJNS4_1CILi4EEENSA_ILi1EEESC_EEENS1_32KernelTmaWarpSpecializedPingpongEEENS5_IJNSA_ILi64EEENSA_ILi128EEESG_EEEfNS5_IJlSC_lEEEfSJ_NS4_8TiledMMAINS4_8MMA_AtomIJNS4_4SM904GMMA30MMA_64x128x8_F32TF32TF32_SS_TNILNSN_7ScaleInE1ELSP_1EEEEEENS4_6LayoutINS5_IJSC_SC_SC_EEENS5_IJNSA_ILi0EEESU_SU_EEEEENS5_IJNS4_10UnderscoreESX_SX_EEEEENS4_13SM90_TMA_LOADENS4_14ComposedLayoutINS4_7SwizzleILi3ELi4ELi3EEENS4_18smem_ptr_flag_bitsILi32EEENSS_INS5_IJNSA_ILi8EEENSA_ILi32EEEEEENS5_IJS17_SC_EEEEEEEvNS4_8identityENS4_23SM90_TMA_LOAD_MULTICASTES1B_vS1C_EENS_8epilogue10collective6detail29Sm90TmaWarpSpecializedAdapterINS1G_15DefaultEpilogueIfSJ_SJ_NS1F_6thread17LinearCombinationIfLi1EffLNS1K_9ScaleType4KindE0ELNS_15FloatRoundStyleE2EfEENS1_15EpilogueDefaultEEEEEvvEEEEvNT_6ParamsE,@function
        .size           _ZN7cutlass13device_kernelINS_4gemm6kernel13GemmUniversalIN4cute5tupleIJiiiiEEENS1_10collective13CollectiveMmaINS1_34MainloopSm90TmaGmmaWarpSpecializedILi4ENS5_IJNS4_1CILi4EEENSA_ILi1EEESC_EEENS1_32KernelTmaWarpSpecializedPingpongEEENS5_IJNSA_ILi64EEENSA_ILi128EEESG_EEEfNS5_IJlSC_lEEEfSJ_NS4_8TiledMMAINS4_8MMA_AtomIJNS4_4SM904GMMA30MMA_64x128x8_F32TF32TF32_SS_TNILNSN_7ScaleInE1ELSP_1EEEEEENS4_6LayoutINS5_IJSC_SC_SC_EEENS5_IJNSA_ILi0EEESU_SU_EEEEENS5_IJNS4_10UnderscoreESX_SX_EEEEENS4_13SM90_TMA_LOADENS4_14ComposedLayoutINS4_7SwizzleILi3ELi4ELi3EEENS4_18smem_ptr_flag_bitsILi32EEENSS_INS5_IJNSA_ILi8EEENSA_ILi32EEEEEENS5_IJS17_SC_EEEEEEEvNS4_8identityENS4_23SM90_TMA_LOAD_MULTICASTES1B_vS1C_EENS_8epilogue10collective6detail29Sm90TmaWarpSpecializedAdapterINS1G_15DefaultEpilogueIfSJ_SJ_NS1F_6thread17LinearCombinationIfLi1EffLNS1K_9ScaleType4KindE0ELNS_15FloatRoundStyleE2EfEENS1_15EpilogueDefaultEEEEEvvEEEEvNT_6ParamsE,(.L_x_200 - _ZN7cutlass13device_kernelINS_4gemm6kernel13GemmUniversalIN4cute5tupleIJiiiiEEENS1_10collective13CollectiveMmaINS1_34MainloopSm90TmaGmmaWarpSpecializedILi4ENS5_IJNS4_1CILi4EEENSA_ILi1EEESC_EEENS1_32KernelTmaWarpSpecializedPingpongEEENS5_IJNSA_ILi64EEENSA_ILi128EEESG_EEEfNS5_IJlSC_lEEEfSJ_NS4_8TiledMMAINS4_8MMA_AtomIJNS4_4SM904GMMA30MMA_64x128x8_F32TF32TF32_SS_TNILNSN_7ScaleInE1ELSP_1EEEEEENS4_6LayoutINS5_IJSC_SC_SC_EEENS5_IJNSA_ILi0EEESU_SU_EEEEENS5_IJNS4_10UnderscoreESX_SX_EEEEENS4_13SM90_TMA_LOADENS4_14ComposedLayoutINS4_7SwizzleILi3ELi4ELi3EEENS4_18smem_ptr_flag_bitsILi32EEENSS_INS5_IJNSA_ILi8EEENSA_ILi32EEEEEENS5_IJS17_SC_EEEEEEEvNS4_8identityENS4_23SM90_TMA_LOAD_MULTICASTES1B_vS1C_EENS_8epilogue10collective6detail29Sm90TmaWarpSpecializedAdapterINS1G_15DefaultEpilogueIfSJ_SJ_NS1F_6thread17LinearCombinationIfLi1EffLNS1K_9ScaleType4KindE0ELNS_15FloatRoundStyleE2EfEENS1_15EpilogueDefaultEEEEEvvEEEEvNT_6ParamsE)
        .other          _ZN7cutlass13device_kernelINS_4gemm6kernel13GemmUniversalIN4cute5tupleIJiiiiEEENS1_10collective13CollectiveMmaINS1_34MainloopSm90TmaGmmaWarpSpecializedILi4ENS5_IJNS4_1CILi4EEENSA_ILi1EEESC_EEENS1_32KernelTmaWarpSpecializedPingpongEEENS5_IJNSA_ILi64EEENSA_ILi128EEESG_EEEfNS5_IJlSC_lEEEfSJ_NS4_8TiledMMAINS4_8MMA_AtomIJNS4_4SM904GMMA30MMA_64x128x8_F32TF32TF32_SS_TNILNSN_7ScaleInE1ELSP_1EEEEEENS4_6LayoutINS5_IJSC_SC_SC_EEENS5_IJNSA_ILi0EEESU_SU_EEEEENS5_IJNS4_10UnderscoreESX_SX_EEEEENS4_13SM90_TMA_LOADENS4_14ComposedLayoutINS4_7SwizzleILi3ELi4ELi3EEENS4_18smem_ptr_flag_bitsILi32EEENSS_INS5_IJNSA_ILi8EEENSA_ILi32EEEEEENS5_IJS17_SC_EEEEEEEvNS4_8identityENS4_23SM90_TMA_LOAD_MULTICASTES1B_vS1C_EENS_8epilogue10collective6detail29Sm90TmaWarpSpecializedAdapterINS1G_15DefaultEpilogueIfSJ_SJ_NS1F_6thread17LinearCombinationIfLi1EffLNS1K_9ScaleType4KindE0ELNS_15FloatRoundStyleE2EfEENS1_15EpilogueDefaultEEEEEvvEEEEvNT_6ParamsE,@"STO_CUDA_ENTRY STV_DEFAULT"
_ZN7cutlass13device_kernelINS_4gemm6kernel13GemmUniversalIN4cute5tupleIJiiiiEEENS1_10collective13CollectiveMmaINS1_34MainloopSm90TmaGmmaWarpSpecializedILi4ENS5_IJNS4_1CILi4EEENSA_ILi1EEESC_EEENS1_32KernelTmaWarpSpecializedPingpongEEENS5_IJNSA_ILi64EEENSA_ILi128EEESG_EEEfNS5_IJlSC_lEEEfSJ_NS4_8TiledMMAINS4_8MMA_AtomIJNS4_4SM904GMMA30MMA_64x128x8_F32TF32TF32_SS_TNILNSN_7ScaleInE1ELSP_1EEEEEENS4_6LayoutINS5_IJSC_SC_SC_EEENS5_IJNSA_ILi0EEESU_SU_EEEEENS5_IJNS4_10UnderscoreESX_SX_EEEEENS4_13SM90_TMA_LOADENS4_14ComposedLayoutINS4_7SwizzleILi3ELi4ELi3EEENS4_18smem_ptr_flag_bitsILi32EEENSS_INS5_IJNSA_ILi8EEENSA_ILi32EEEEEENS5_IJS17_SC_EEEEEEEvNS4_8identityENS4_23SM90_TMA_LOAD_MULTICASTES1B_vS1C_EENS_8epilogue10collective6detail29Sm90TmaWarpSpecializedAdapterINS1G_15DefaultEpilogueIfSJ_SJ_NS1F_6thread17LinearCombinationIfLi1EffLNS1K_9ScaleType4KindE0ELNS_15FloatRoundStyleE2EfEENS1_15EpilogueDefaultEEEEEvvEEEEvNT_6ParamsE:
[----:B------:R-:W0:Y:S01]  /*0000*/  LDC R1, c[0x0][0x28] ;  /* 0x00000a00ff017b82 */ /* 0x000e220000000800 */
[----:B------:R-:W1:Y:S01]  /*0010*/  S2R R3, SR_TID.X ;  /* 0x0000000000037919 */ /* 0x000e620000002100 */
[----:B------:R-:W-:Y:S01]  /*0020*/  ELECT P0, URZ, PT ;  /* 0x00000000003f782f */ /* 0x000fe20003800000 */
[----:B------:R-:W-:Y:S01]  /*0030*/  BSSY B0, `(.L_x_0) ;  /* 0x0000014000007945 */ /* 0x000fe20003800000 */
[--C-:B-1----:R-:W-:Y:S02]  /*0040*/  SHF.R.U32.HI R0, RZ, 0x5, R3.reuse ;  /* 0x00000005ff007819 */ /* 0x102fe40000011603 */
[----:B------:R-:W-:-:S03]  /*0050*/  SHF.R.U32.HI R5, RZ, 0x7, R3 ;  /* 0x00000007ff057819 */ /* 0x000fc60000011603 */
[----:B------:R-:W1:Y:S02]  /*0060*/  SHFL.IDX PT, R2, R0, RZ, 0x1f ;  /* 0x00001fff00027589 */ /* 0x000e6400000e0000 */
[----:B-1----:R-:W-:Y:S02]  /*0070*/  R2UR UR6, R2 ;  /* 0x00000000020672ca */ /* 0x002fe400000e0000 */
[----:B------:R1:W2:Y:S11]  /*0080*/  SHFL.IDX PT, R2, R5, RZ, 0x1f ;  /* 0x00001fff05027589 */ /* 0x0002b600000e0000 */
[----:B------:R-:W-:-:S02]  /*0090*/  USHF.R.S32.HI UR4, URZ, 0x1f, UR6 ;  /* 0x0000001f3f047899 */ /* 0x000fc40008011406 */
[----:B------:R-:W-:Y:S02]  /*00a0*/  ISETP.NE.OR P0, PT, RZ, UR6, !P0 ;  /* 0x00000006ff007c0c */ /* 0x000fe4000c705670 */
[----:B------:R-:W-:-:S04]  /*00b0*/  ULEA.HI UR4, UR4, UR6, URZ, 0x2 ;  /* 0x0000000604047291 */ /* 0x000fc8000f8f103f */
[----:B------:R-:W-:-:S04]  /*00c0*/  ULOP3.LUT UR4, UR4, 0xfffffffc, URZ, 0xc0, !UPT ;  /* 0xfffffffc04047892 */ /* 0x000fc8000f8ec03f */
[----:B------:R-:W-:-:S03]  /*00d0*/  UIADD3 UR6, UR6, -UR4, URZ ;  /* 0x8000000406067290 */ /* 0x000fc6000fffe03f */
[----:B012---:R-:W-:Y:S09]  /*00e0*/  @P0 BRA `(.L_x_1) ;  /* 0x0000000000200947 */ /* 0x007ff20003800000 */
[----:B------:R-:W-:Y:S02]  /*00f0*/  ULDC.64 UR4, c[0x0][0x198] ;  /* 0x0000660000047ab9 */ /* 0x000fe40000000a00 */
[----:B------:R-:W-:Y:S02]  /*0100*/  UIADD3 UR8, UP0, UR4, 0xf0, URZ ;  /* 0x000000f004087890 */ /* 0x000fe4000ff1e03f */
[----:B------:R-:W-:Y:S02]  /*0110*/  UIADD3 UR4, UP1, UR4, 0x1f0, URZ ;  /* 0x000001f004047890 */ /* 0x000fe4000ff3e03f */
[----:B------:R-:W-:Y:S02]  /*0120*/  UIADD3.X UR9, URZ, UR5, URZ, UP0, !UPT ;  /* 0x000000053f097290 */ /* 0x000fe400087fe43f */
[----:B------:R-:W-:-:S07]  /*0130*/  UIADD3.X UR5, URZ, UR5, URZ, UP1, !UPT ;  /* 0x000000053f057290 */ /* 0x000fce0008ffe43f */
[----:B------:R0:W-:Y:S02]  /*0140*/  UTMACCTL.PF [UR8] ;  /* 0x00000000080079b9 */ /* 0x0001e40008040000 */
[----:B------:R0:W-:Y:S02]  /*0150*/  UTMACCTL.PF [UR4] ;  /* 0x00000000040079b9 */ /* 0x0001e40008040000 */
[----:B0-----:R-:W-:Y:S01]  /*0160*/  NOP ;  /* 0x0000000000007918 */ /* 0x001fe20000000000 */
.L_x_1:
[----:B------:R-:W-:Y:S05]  /*0170*/  BSYNC B0 ;  /* 0x0000000000007941 */ /* 0x000fea0003800000 */
.L_x_0:
[----:B------:R-:W0:Y:S01]  /*0180*/  SHFL.IDX PT, R6, R0, RZ, 0x1f ;  /* 0x00001fff00067589 */ /* 0x000e2200000e0000 */
[----:B------:R-:W-:Y:S01]  /*0190*/  R2UR UR19, R2 ;  /* 0x00000000021372ca */ /* 0x000fe200000e0000 */
[----:B------:R-:W-:-:S04]  /*01a0*/  UISETP.NE.AND UP0, UPT, UR6, 0x3, UPT ;  /* 0x000000030600788c */ /* 0x000fc8000bf05270 */
[----:B------:R-:W-:-:S08]  /*01b0*/  UISETP.EQ.OR UP0, UPT, UR6, URZ, !UP0 ;  /* 0x0000003f0600728c */ /* 0x000fd0000c702670 */
[----:B------:R-:W-:Y:S02]  /*01c0*/  UIADD3 UR14, UR19, -0x1, URZ ;  /* 0xffffffff130e7890 */ /* 0x000fe4000fffe03f */
[----:B------:R-:W-:Y:S02]  /*01d0*/  UISETP.EQ.AND UP0, UPT, UR19, URZ, UP0 ;  /* 0x0000003f1300728c */ /* 0x000fe40008702270 */
[----:B------:R-:W-:Y:S02]  /*01e0*/  UISETP.GE.U32.AND UP1, UPT, UR14, 0x2, UPT ;  /* 0x000000020e00788c */ /* 0x000fe4000bf26070 */
[----:B------:R-:W-:Y:S01]  /*01f0*/  USEL UR40, URZ, 0x1, !UP0 ;  /* 0x000000013f287887 */ /* 0x000fe2000c000000 */
[----:B0-----:R-:W-:-:S03]  /*0200*/  ISETP.NE.AND P0, PT, R6, RZ, PT ;  /* 0x000000ff0600720c */ /* 0x001fc60003f05270 */
[----:B------:R-:W-:-:S10]  /*0210*/  USEL UR40, UR40, 0x2, UP1 ;  /* 0x0000000228287887 */ /* 0x000fd40008800000 */
[----:B------:R-:W-:Y:S05]  /*0220*/  @P0 BRA `(.L_x_2) ;  /* 0x0000000000580947 */ /* 0x000fea0003800000 */
[----:B------:R-:W0:Y:S01]  /*0230*/  S2UR UR7, SR_CgaCtaId ;  /* 0x00000000000779c3 */ /* 0x000e220000008800 */
[----:B------:R-:W-:Y:S01]  /*0240*/  UMOV UR4, 0x400 ;  /* 0x0000040000047882 */ /* 0x000fe20000000000 */
[----:B------:R-:W-:Y:S01]  /*0250*/  UMOV UR5, 0x1 ;  /* 0x0000000100057882 */ /* 0x000fe20000000000 */
[----:B------:R-:W-:Y:S01]  /*0260*/  UMOV UR8, 0x4 ;  /* 0x0000000400087882 */ /* 0x000fe20000000000 */
[----:B------:R-:W-:Y:S01]  /*0270*/  ELECT P0, URZ, PT ;  /* 0x00000000003f782f */ /* 0x000fe20003800000 */
[----:B------:R-:W-:-:S04]  /*0280*/  UIADD3 UR8, -UR8, 0x100000, URZ ;  /* 0x0010000008087890 */ /* 0x000fc8000fffe13f */
[----:B------:R-:W-:Y:S02]  /*0290*/  USHF.L.U32 UR9, UR8, 0xb, URZ ;  /* 0x0000000b08097899 */ /* 0x000fe4000800063f */
[----:B------:R-:W-:Y:S02]  /*02a0*/  USHF.L.U32 UR8, UR8, 0x1, URZ ;  /* 0x0000000108087899 */ /* 0x000fe4000800063f */
[----:B0-----:R-:W-:Y:S02]  /*02b0*/  ULEA UR7, UR7, UR4, 0x18 ;  /* 0x0000000407077291 */ /* 0x001fe4000f8ec03f */
[----:B------:R-:W-:-:S04]  /*02c0*/  UIADD3 UR4, -UR5, 0x100000, URZ ;  /* 0x0010000005047890 */ /* 0x000fc8000fffe13f */
[----:B------:R-:W-:Y:S02]  /*02d0*/  USHF.L.U32 UR5, UR4, 0xb, URZ ;  /* 0x0000000b04057899 */ /* 0x000fe4000800063f */
[----:B------:R-:W-:Y:S01]  /*02e0*/  USHF.L.U32 UR4, UR4, 0x1, URZ ;  /* 0x0000000104047899 */ /* 0x000fe2000800063f */
[----:B------:R-:W0:Y:S11]  /*02f0*/  FENCE.VIEW.ASYNC.S ;  /* 0x00000000000073c6 */ /* 0x000e360000000000 */
[----:B0-----:R0:W1:Y:S01]  /*0300*/  SYNCS.EXCH.64 URZ, [UR7], UR4 ;  /* 0x00000004073f75b2 */ /* 0x0010620008000100 */
[----:B------:R0:W2:Y:S01]  /*0310*/  SYNCS.EXCH.64 URZ, [UR7+0x20], UR8 ;  /* 0x00002008073f75b2 */ /* 0x0000a20008000100 */
[----:B------:R0:W3:Y:S01]  /*0320*/  SYNCS.EXCH.64 URZ, [UR7+0x8], UR4 ;  /* 0x00000804073f75b2 */ /* 0x0000e20008000100 */
[----:B------:R0:W4:Y:S01]  /*0330*/  SYNCS.EXCH.64 URZ, [UR7+0x28], UR8 ;  /* 0x00002808073f75b2 */ /* 0x0001220008000100 */
[----:B------:R0:W0:Y:S01]  /*0340*/  SYNCS.EXCH.64 URZ, [UR7+0x10], UR4 ;  /* 0x00001004073f75b2 */ /* 0x0000220008000100 */
[----:B------:R0:W0:Y:S01]  /*0350*/  SYNCS.EXCH.64 URZ, [UR7+0x30], UR8 ;  /* 0x00003008073f75b2 */ /* 0x0000220008000100 */
[----:B------:R0:W0:Y:S01]  /*0360*/  SYNCS.EXCH.64 URZ, [UR7+0x18], UR4 ;  /* 0x00001804073f75b2 */ /* 0x0000220008000100 */
[----:B------:R0:W0:Y:S01]  /*0370*/  SYNCS.EXCH.64 URZ, [UR7+0x38], UR8 ;  /* 0x00003808073f75b2 */ /* 0x0000220008000100 */
[----:B------:R-:W-:Y:S01]  /*0380*/  NOP ;  /* 0x0000000000007918 */ /* 0x000fe20000000000 */
.L_x_2:
[----:B------:R-:W5:Y:S01]  /*0390*/  S2UR UR15, SR_CTAID.X ;  /* 0x00000000000f79c3 */ /* 0x000f620000002500 */
[----:B------:R-:W-:Y:S01]  /*03a0*/  SHF.R.S32.HI R2, RZ, 0x1f, R3 ;  /* 0x0000001fff027819 */ /* 0x000fe20000011403 */
[----:B------:R-:W1:Y:S01]  /*03b0*/  SHFL.IDX PT, R12, R0, RZ, 0x1f ;  /* 0x00001fff000c7589 */ /* 0x000e6200000e0000 */
[----:B0-----:R-:W-:Y:S01]  /*03c0*/  ULDC UR4, c[0x0][0x150] ;  /* 0x0000540000047ab9 */ /* 0x001fe20000000800 */
[----:B------:R-:W-:Y:S02]  /*03d0*/  ELECT P0, URZ, PT ;  /* 0x00000000003f782f */ /* 0x000fe40003800000 */
[----:B------:R-:W-:Y:S01]  /*03e0*/  LEA.HI R2, R2, R3, RZ, 0x7 ;  /* 0x0000000302027211 */ /* 0x000fe200078f38ff */
[----:B------:R0:W2:Y:S01]  /*03f0*/  SHFL.IDX PT, R8, R0, RZ, 0x1f ;  /* 0x00001fff00087589 */ /* 0x0000a200000e0000 */
[----:B------:R-:W-:Y:S01]  /*0400*/  SHF.R.S32.HI R11, RZ, 0x1f, R6 ;  /* 0x0000001fff0b7819 */ /* 0x000fe20000011406 */
[----:B------:R-:W0:Y:S01]  /*0410*/  S2UR UR8, SR_CTAID.Y ;  /* 0x00000000000879c3 */ /* 0x000e220000002600 */
[----:B------:R-:W-:-:S02]  /*0420*/  LOP3.LUT R2, R2, 0xffffff80, RZ, 0xc0, !PT ;  /* 0xffffff8002027812 */ /* 0x000fc400078ec0ff */
[----:B------:R-:W-:Y:S02]  /*0430*/  ELECT P1, URZ, PT ;  /* 0x00000000003f782f */ /* 0x000fe40003820000 */
[----:B------:R-:W-:Y:S01]  /*0440*/  LEA.HI R11, R11, R6, RZ, 0x2 ;  /* 0x000000060b0b7211 */ /* 0x000fe200078f10ff */
[----:B------:R-:W-:Y:S01]  /*0450*/  ULDC UR5, c[0x0][0x154] ;  /* 0x0000550000057ab9 */ /* 0x000fe20000000800 */
[----:B------:R-:W-:Y:S01]  /*0460*/  ULDC UR7, c[0x0][0x144] ;  /* 0x0000510000077ab9 */ /* 0x000fe20000000800 */
[----:B------:R-:W-:Y:S01]  /*0470*/  IMAD.IADD R4, R3, 0x1, -R2 ;  /* 0x0000000103047824 */ /* 0x000fe200078e0a02 */
[----:B------:R-:W-:Y:S01]  /*0480*/  LOP3.LUT R11, R11, 0x3ffffffc, RZ, 0xc0, !PT ;  /* 0x3ffffffc0b0b7812 */ /* 0x000fe200078ec0ff */
[----:B------:R-:W-:Y:S01]  /*0490*/  UMOV UR18, 0x80 ;  /* 0x0000008000127882 */ /* 0x000fe20000000000 */
[----:B------:R3:W3:Y:S01]  /*04a0*/  SHFL.IDX PT, R97, R5, RZ, 0x1f ;  /* 0x00001fff05617589 */ /* 0x0006e200000e0000 */
[----:B------:R-:W-:Y:S01]  /*04b0*/  NOP ;  /* 0x0000000000007918 */ /* 0x000fe20000000000 */
[----:B------:R-:W-:Y:S01]  /*04c0*/  SHF.R.S32.HI R9, RZ, 0x1f, R4 ;  /* 0x0000001fff097819 */ /* 0x000fe20000011404 */
[----:B------:R-:W-:Y:S01]  /*04d0*/  IMAD.IADD R11, R6, 0x1, -R11 ;  /* 0x00000001060b7824 */ /* 0x000fe200078e0a0b */
[----:B------:R-:W-:Y:S01]  /*04e0*/  NOP ;  /* 0x0000000000007918 */ /* 0x000fe20000000000 */
[----:B------:R-:W-:Y:S01]  /*04f0*/  ULDC UR17, c[0x0][0x148] ;  /* 0x0000520000117ab9 */ /* 0x000fe20000000800 */
[----:B------:R-:W-:Y:S01]  /*0500*/  LEA.HI R2, R9, R4, RZ, 0x3 ;  /* 0x0000000409027211 */ /* 0x000fe200078f18ff */
[----:B------:R-:W-:Y:S01]  /*0510*/  IMAD.MOV.U32 R23, RZ, RZ, 0x1 ;  /* 0x00000001ff177424 */ /* 0x000fe200078e00ff */
[----:B-----5:R-:W-:-:S02]  /*0520*/  I2FP.F32.U32 R10, UR15 ;  /* 0x0000000f000a7c45 */ /* 0x020fc40008201000 */
[--C-:B------:R-:W-:Y:S02]  /*0530*/  SHF.R.S32.HI R7, RZ, 0x3, R2.reuse ;  /* 0x00000003ff077819 */ /* 0x100fe40000011402 */
[----:B------:R-:W-:Y:S01]  /*0540*/  SHF.R.S32.HI R2, RZ, 0x1f, R2 ;  /* 0x0000001fff027819 */ /* 0x000fe20000011402 */
[----:B------:R-:W-:Y:S01]  /*0550*/  FMUL R10, R10, UR4 ;  /* 0x000000040a0a7c20 */ /* 0x000fe20008400000 */
[----:B-1----:R-:W-:Y:S02]  /*0560*/  ISETP.NE.OR P0, PT, R12, RZ, !P0 ;  /* 0x000000ff0c00720c */ /* 0x002fe40004705670 */
[----:B------:R-:W-:Y:S02]  /*0570*/  LEA.HI R2, R2, R7, RZ, 0x2 ;  /* 0x0000000702027211 */ /* 0x000fe400078f10ff */
[----:B0-----:R-:W-:Y:S01]  /*0580*/  I2FP.F32.U32 R0, UR8 ;  /* 0x0000000800007c45 */ /* 0x001fe20008201000 */
[----:B------:R-:W0:Y:S01]  /*0590*/  F2I.U32.TRUNC.NTZ R10, R10 ;  /* 0x0000000a000a7305 */ /* 0x000e22000020f000 */
[----:B------:R-:W-:-:S02]  /*05a0*/  LOP3.LUT R2, R2, 0xfffffffc, RZ, 0xc0, !PT ;  /* 0xfffffffc02027812 */ /* 0x000fc400078ec0ff */
[----:B--2---:R-:W-:Y:S01]  /*05b0*/  ISETP.NE.OR P1, PT, R8, RZ, !P1 ;  /* 0x000000ff0800720c */ /* 0x004fe20004f25670 */
[----:B------:R-:W-:Y:S01]  /*05c0*/  FMUL R0, R0, UR5 ;  /* 0x0000000500007c20 */ /* 0x000fe20008400000 */
[----:B------:R-:W-:Y:S01]  /*05d0*/  ISETP.NE.AND P2, PT, RZ, UR19, PT ;  /* 0x00000013ff007c0c */ /* 0x000fe2000bf45270 */
[----:B------:R-:W-:Y:S02]  /*05e0*/  IMAD.IADD R2, R7, 0x1, -R2 ;  /* 0x0000000107027824 */ /* 0x000fe400078e0a02 */
[----:B------:R-:W-:Y:S02]  /*05f0*/  VOTEU.ALL UP0, P0 ;  /* 0x00000000003f7886 */ /* 0x000fe40000000000 */
[----:B------:R-:W-:Y:S01]  /*0600*/  IMAD R2, R11, 0x4, R2 ;  /* 0x000000040b027824 */ /* 0x000fe200078e0202 */
[----:B------:R-:W1:Y:S02]  /*0610*/  F2I.U32.TRUNC.NTZ R0, R0 ;  /* 0x0000000000007305 */ /* 0x000e64000020f000 */
[----:B------:R-:W2:Y:S01]  /*0620*/  @!UP0 S2UR UR11, SR_CgaCtaId ;  /* 0x00000000000b89c3 */ /* 0x000ea20000008800 */
[----:B------:R-:W-:Y:S01]  /*0630*/  @!UP0 UMOV UR10, 0x400 ;  /* 0x00000400000a8882 */ /* 0x000fe20000000000 */
[----:B0-----:R-:W-:Y:S01]  /*0640*/  R2UR UR4, R10 ;  /* 0x000000000a0472ca */ /* 0x001fe200000e0000 */
[----:B------:R-:W-:Y:S01]  /*0650*/  VOTEU.ALL UP1, P1 ;  /* 0x00000000003f7886 */ /* 0x000fe20000820000 */
[----:B------:R-:W-:Y:S01]  /*0660*/  SHF.R.S32.HI R7, RZ, 0x1f, R2 ;  /* 0x0000001fff077819 */ /* 0x000fe20000011402 */
[----:B------:R-:W-:Y:S01]  /*0670*/  VOTEU.ALL UP2, P1 ;  /* 0x00000000003f7886 */ /* 0x000fe20000840000 */
[----:B------:R-:W-:Y:S01]  /*0680*/  VOTEU.ALL UP3, P1 ;  /* 0x00000000003f7886 */ /* 0x000fe20000860000 */
[----:B------:R-:W-:Y:S01]  /*0690*/  VOTEU.ALL UP4, P1 ;  /* 0x00000000003f7886 */ /* 0x000fe20000880000 */
[----:B------:R-:W-:Y:S01]  /*06a0*/  LEA.HI R7, R7, R2, RZ, 0x2 ;  /* 0x0000000207077211 */ /* 0x000fe200078f10ff */
[----:B------:R-:W0:Y:S01]  /*06b0*/  @!UP1 S2UR UR16, SR_CgaCtaId ;  /* 0x00000000001099c3 */ /* 0x000e220000008800 */
[----:B------:R-:W-:Y:S01]  /*06c0*/  @!UP1 UMOV UR13, 0x400 ;  /* 0x00000400000d9882 */ /* 0x000fe20000000000 */
[----:B------:R-:W-:Y:S01]  /*06d0*/  VOTEU.ALL UP5, P1 ;  /* 0x00000000003f7886 */ /* 0x000fe200008a0000 */
[----:B------:R-:W-:Y:S01]  /*06e0*/  LOP3.LUT R11, R7, 0xfffffffc, RZ, 0xc0, !PT ;  /* 0xfffffffc070b7812 */ /* 0x000fe200078ec0ff */
[----:B------:R-:W-:Y:S01]  /*06f0*/  IMAD.SHL.U32 R7, R2, 0x4, RZ ;  /* 0x0000000402077824 */ /* 0x000fe200078e00ff */
[----:B-1----:R-:W-:Y:S01]  /*0700*/  R2UR UR9, R0 ;  /* 0x00000000000972ca */ /* 0x002fe200000e0000 */
[----:B------:R-:W-:-:S02]  /*0710*/  UIADD3 UR4, -UR4, URZ, URZ ;  /* 0x0000003f04047290 */ /* 0x000fc4000fffe13f */
[----:B------:R-:W1:Y:S01]  /*0720*/  LDC R0, c[0x0][0x140] ;  /* 0x00005000ff007b82 */ /* 0x000e620000000800 */
[C---:B------:R-:W-:Y:S01]  /*0730*/  IMAD.IADD R11, R2.reuse, 0x1, -R11 ;  /* 0x00000001020b7824 */ /* 0x040fe200078e0a0b */
[----:B------:R-:W-:Y:S01]  /*0740*/  UIMAD UR7, UR7, UR4, UR15 ;  /* 0x00000004070772a4 */ /* 0x000fe2000f8e020f */
[----:B------:R-:W-:Y:S02]  /*0750*/  LOP3.LUT R22, R2, 0xc, R7, 0x78, !PT ;  /* 0x0000000c02167812 */ /* 0x000fe400078e7807 */
[----:B------:R-:W-:Y:S02]  /*0760*/  UMOV UR4, 0x20 ;  /* 0x0000002000047882 */ /* 0x000fe40000000000 */
[----:B------:R-:W-:-:S04]  /*0770*/  @!UP0 UIADD3 UR4, -UR4, 0x100000, URZ ;  /* 0x0010000004048890 */ /* 0x000fc8000fffe13f */
[----:B------:R-:W-:Y:S02]  /*0780*/  @!UP0 USHF.L.U32 UR5, UR4, 0xb, URZ ;  /* 0x0000000b04058899 */ /* 0x000fe4000800063f */
[----:B------:R-:W-:Y:S01]  /*0790*/  @!UP0 USHF.L.U32 UR4, UR4, 0x1, URZ ;  /* 0x0000000104048899 */ /* 0x000fe2000800063f */
[----:B------:R-:W-:Y:S01]  /*07a0*/  ISETP.NE.AND P3, PT, R11, UR7, PT ;  /* 0x000000070b007c0c */ /* 0x000fe2000bf65270 */
[----:B--2---:R-:W-:Y:S02]  /*07b0*/  @!UP0 ULEA UR12, UR11, UR10, 0x18 ;  /* 0x0000000a0b0c8291 */ /* 0x004fe4000f8ec03f */
[----:B------:R-:W-:-:S04]  /*07c0*/  @!UP1 UIADD3 UR10, -UR18, 0x100000, URZ ;  /* 0x00100000120a9890 */ /* 0x000fc8000fffe13f */
[----:B------:R-:W-:Y:S02]  /*07d0*/  @!UP1 USHF.L.U32 UR11, UR10, 0xb, URZ ;  /* 0x0000000b0a0b9899 */ /* 0x000fe4000800063f */
[----:B------:R-:W-:Y:S01]  /*07e0*/  @!UP1 USHF.L.U32 UR10, UR10, 0x1, URZ ;  /* 0x000000010a0a9899 */ /* 0x000fe2000800063f */
[----:B------:R-:W-:Y:S01]  /*07f0*/  VOTEU.ALL UP0, P0 ;  /* 0x00000000003f7886 */ /* 0x000fe20000000000 */
[----:B------:R-:W-:Y:S02]  /*0800*/  UIADD3 UR9, -UR9, URZ, URZ ;  /* 0x0000003f09097290 */ /* 0x000fe4000fffe13f */
[----:B0-----:R-:W-:Y:S01]  /*0810*/  @!UP1 ULEA UR13, UR16, UR13, 0x18 ;  /* 0x0000000d100d9291 */ /* 0x001fe2000f8ec03f */
[----:B------:R-:W-:Y:S01]  /*0820*/  VOTEU.ALL UP1, P0 ;  /* 0x00000000003f7886 */ /* 0x000fe20000020000 */
[----:B------:R-:W-:Y:S02]  /*0830*/  LOP3.LUT P0, RZ, R4, 0x7, RZ, 0xc0, !PT ;  /* 0x0000000704ff7812 */ /* 0x000fe4000780c0ff */
[----:B---3--:R-:W-:Y:S01]  /*0840*/  @P3 SHF.R.S32.HI R5, RZ, 0x1f, R22 ;  /* 0x0000001fff053819 */ /* 0x008fe20000011416 */
[----:B------:R-:W0:Y:S02]  /*0850*/  FENCE.VIEW.ASYNC.S ;  /* 0x00000000000073c6 */ /* 0x000e240000000000 */
[----:B0-----:R-:W0:Y:S01]  /*0860*/  @!UP0 SYNCS.EXCH.64 URZ, [UR12+0x70], UR4 ;  /* 0x000070040c3f85b2 */ /* 0x001e220008000100 */
[----:B------:R-:W-:-:S02]  /*0870*/  ISETP.LT.U32.AND P0, PT, R22, 0x4, !P0 ;  /* 0x000000041600780c */ /* 0x000fc40004701070 */
[----:B------:R-:W-:Y:S02]  /*0880*/  @P3 LEA.HI R5, R5, R22, RZ, 0x2 ;  /* 0x0000001605053211 */ /* 0x000fe400078f10ff */
[----:B-1----:R-:W-:Y:S02]  /*0890*/  ISETP.EQ.U32.AND P1, PT, R0, 0x1, PT ;  /* 0x000000010000780c */ /* 0x002fe40003f22070 */
[----:B------:R-:W-:Y:S02]  /*08a0*/  @P3 SHF.R.S32.HI R5, RZ, 0x2, R5 ;  /* 0x00000002ff053819 */ /* 0x000fe40000011405 */
[----:B------:R-:W-:Y:S01]  /*08b0*/  SEL R0, RZ, 0x1, !P0 ;  /* 0x00000001ff007807 */ /* 0x000fe20004000000 */
[----:B------:R1:W2:Y:S01]  /*08c0*/  @!UP1 SYNCS.EXCH.64 URZ, [UR12+0x78], UR4 ;  /* 0x000078040c3f95b2 */ /* 0x0002a20008000100 */
[----:B------:R-:W-:Y:S01]  /*08d0*/  NOP ;  /* 0x0000000000007918 */ /* 0x000fe20000000000 */
[----:B-1----:R-:W-:Y:S01]  /*08e0*/  UIMAD UR4, UR17, UR9, UR8 ;  /* 0x00000009110472a4 */ /* 0x002fe2000f8e0208 */
[----:B------:R1:W3:Y:S05]  /*08f0*/  @!UP2 SYNCS.EXCH.64 URZ, [UR13+0x50], UR10 ;  /* 0x0000500a0d3fa5b2 */ /* 0x0002ea0008000100 */
[----:B------:R-:W-:-:S04]  /*0900*/  @P3 ISETP.NE.AND P4, PT, R5, UR4, PT ;  /* 0x0000000405003c0c */ /* 0x000fc8000bf85270 */
[----:B------:R-:W-:-:S04]  /*0910*/  @P3 SEL R23, RZ, 0x1, P4 ;  /* 0x00000001ff173807 */ /* 0x000fc80002000000 */
[----:B------:R-:W-:Y:S01]  /*0920*/  LOP3.LUT R23, R23, R0, RZ, 0xc0, !PT ;  /* 0x0000000017177212 */ /* 0x000fe200078ec0ff */
[----:B------:R1:W0:Y:S01]  /*0930*/  @!UP3 SYNCS.EXCH.64 URZ, [UR13+0x58], UR10 ;  /* 0x0000580a0d3fb5b2 */ /* 0x0002220008000100 */
[----:B------:R1:W0:Y:S01]  /*0940*/  @!UP4 SYNCS.EXCH.64 URZ, [UR13+0x60], UR10 ;  /* 0x0000600a0d3fc5b2 */ /* 0x0002220008000100 */
[----:B------:R1:W0:Y:S01]  /*0950*/  @!UP5 SYNCS.EXCH.64 URZ, [UR13+0x68], UR10 ;  /* 0x0000680a0d3fd5b2 */ /* 0x0002220008000100 */
[----:B------:R-:W-:Y:S01]  /*0960*/  NOP ;  /* 0x0000000000007918 */ /* 0x000fe20000000000 */
[----:B-1----:R-:W-:Y:S05]  /*0970*/  @!P1 BRA `(.L_x_3) ;  /* 0x0000000000089947 */ /* 0x002fea0003800000 */
[----:B0-234-:R-:W-:Y:S01]  /*0980*/  UCGABAR_ARV ;  /* 0x00000000000079c7 */ /* 0x01dfe20008000000 */
[----:B------:R-:W-:Y:S05]  /*0990*/  BRA `(.L_x_4) ;  /* 0x0000000000047947 */ /* 0x000fea0003800000 */
.L_x_3:
[----:B0-234-:R-:W-:Y:S01]  /*09a0*/  NOP ;  /* 0x0000000000007918 */ /* 0x01dfe20000000000 */
.L_x_4:
[----:B------:R-:W-:Y:S01]  /*09b0*/  ULDC.64 UR4, c[0x0][0x598] ;  /* 0x0001660000047ab9 */ /* 0x000fe20000000a00 */
[----:B------:R-:W-:Y:S01]  /*09c0*/  ULDC.64 UR54, c[0x0][0x208] ;  /* 0x0000820000367ab9 */ /* 0x000fe20000000a00 */
[----:B------:R-:W-:-:S04]  /*09d0*/  ISETP.NE.U32.AND P0, PT, RZ, UR4, PT ;  /* 0x00000004ff007c0c */ /* 0x000fc8000bf05070 */
[----:B------:R-:W-:-:S13]  /*09e0*/  ISETP.NE.AND.EX P0, PT, RZ, UR5, PT, P0 ;  /* 0x00000005ff007c0c */ /* 0x000fda000bf05300 */
[----:B------:R-:W-:Y:S05]  /*09f0*/  @!P0 BRA `(.L_x_5) ;  /* 0x00000000001c8947 */ /* 0x000fea0003800000 */
[----:B------:R-:W0:Y:S02]  /*0a00*/  LDC.64 R6, c[0x0][0x598] ;  /* 0x00016600ff067b82 */ /* 0x000e240000000a00 */
[----:B0-----:R-:W2:Y:S02]  /*0a10*/  LDG.E.64 R6, desc[UR54][R6.64] ;  /* 0x0000003606067981 */ /* 0x001ea4000c1e1b00 */
[----:B--2---:R-:W-:-:S04]  /*0a20*/  ISETP.NE.U32.AND P0, PT, R6, RZ, PT ;  /* 0x000000ff0600720c */ /* 0x004fc80003f05070 */
[----:B------:R-:W-:-:S13]  /*0a30*/  ISETP.NE.AND.EX P0, PT, R7, RZ, PT, P0 ;  /* 0x000000ff0700720c */ /* 0x000fda0003f05300 */
[----:B------:R-:W-:Y:S05]  /*0a40*/  @!P0 BRA `(.L_x_5) ;  /* 0x0000000000088947 */ /* 0x000fea0003800000 */
[----:B------:R0:W5:Y:S01]  /*0a50*/  LD.E R88, desc[UR54][R6.64] ;  /* 0x0000003606587980 */ /* 0x000162000c101900 */
[----:B------:R-:W-:Y:S05]  /*0a60*/  BRA `(.L_x_6) ;  /* 0x0000000000247947 */ /* 0x000fea0003800000 */
.L_x_5:
[----:B------:R-:W-:Y:S02]  /*0a70*/  ULDC.64 UR4, c[0x0][0x588] ;  /* 0x0001620000047ab9 */ /* 0x000fe40000000a00 */
[----:B------:R-:W-:-:S04]  /*0a80*/  ISETP.NE.U32.AND P0, PT, RZ, UR4, PT ;  /* 0x00000004ff007c0c */ /* 0x000fc8000bf05070 */
[----:B------:R-:W-:-:S13]  /*0a90*/  ISETP.NE.AND.EX P0, PT, RZ, UR5, PT, P0 ;  /* 0x00000005ff007c0c */ /* 0x000fda000bf05300 */
[----:B------:R-:W-:Y:S05]  /*0aa0*/  @!P0 BRA `(.L_x_7) ;  /* 0x00000000000c8947 */ /* 0x000fea0003800000 */
[----:B------:R-:W0:Y:S02]  /*0ab0*/  LDC.64 R88, c[0x0][0x588] ;  /* 0x00016200ff587b82 */ /* 0x000e240000000a00 */
[----:B0-----:R1:W5:Y:S01]  /*0ac0*/  LDG.E R88, desc[UR54][R88.64] ;  /* 0x0000003658587981 */ /* 0x001362000c1e1900 */
[----:B------:R-:W-:Y:S05]  /*0ad0*/  BRA `(.L_x_6) ;  /* 0x0000000000087947 */ /* 0x000fea0003800000 */
.L_x_7:
[----:B------:R-:W-:Y:S02]  /*0ae0*/  ULDC UR4, c[0x0][0x580] ;  /* 0x0001600000047ab9 */ /* 0x000fe40000000800 */
[----:B------:R-:W-:-:S07]  /*0af0*/  IMAD.U32 R88, RZ, RZ, UR4 ;  /* 0x00000004ff587e24 */ /* 0x000fce000f8e00ff */
.L_x_6:
[----:B------:R-:W-:Y:S02]  /*0b00*/  ULDC.64 UR4, c[0x0][0x5a0] ;  /* 0x0001680000047ab9 */ /* 0x000fe40000000a00 */
[----:B------:R-:W-:-:S04]  /*0b10*/  ISETP.NE.U32.AND P0, PT, RZ, UR4, PT ;  /* 0x00000004ff007c0c */ /* 0x000fc8000bf05070 */
[----:B------:R-:W-:-:S13]  /*0b20*/  ISETP.NE.AND.EX P0, PT, RZ, UR5, PT, P0 ;  /* 0x00000005ff007c0c */ /* 0x000fda000bf05300 */
[----:B------:R-:W-:Y:S05]  /*0b30*/  @!P0 BRA `(.L_x_8) ;  /* 0x00000000001c8947 */ /* 0x000fea0003800000 */
[----:B0-----:R-:W0:Y:S02]  /*0b40*/  LDC.64 R6, c[0x0][0x5a0] ;  /* 0x00016800ff067b82 */ /* 0x001e240000000a00 */
[----:B0-----:R-:W2:Y:S02]  /*0b50*/  LDG.E.64 R6, desc[UR54][R6.64] ;  /* 0x0000003606067981 */ /* 0x001ea4000c1e1b00 */
[----:B--2---:R-:W-:-:S04]  /*0b60*/  ISETP.NE.U32.AND P0, PT, R6, RZ, PT ;  /* 0x000000ff0600720c */ /* 0x004fc80003f05070 */
[----:B------:R-:W-:-:S13]  /*0b70*/  ISETP.NE.AND.EX P0, PT, R7, RZ, PT, P0 ;  /* 0x000000ff0700720c */ /* 0x000fda0003f05300 */
[----:B------:R-:W-:Y:S05]  /*0b80*/  @!P0 BRA `(.L_x_8) ;  /* 0x0000000000088947 */ /* 0x000fea0003800000 */
[----:B-1----:R0:W5:Y:S01]  /*0b90*/  LD.E R89, desc[UR54][R6.64] ;  /* 0x0000003606597980 */ /* 0x002162000c101900 */
[----:B------:R-:W-:Y:S05]  /*0ba0*/  BRA `(.L_x_9) ;  /* 0x0000000000247947 */ /* 0x000fea0003800000 */
.L_x_8:
[----:B------:R-:W-:Y:S02]  /*0bb0*/  ULDC.64 UR4, c[0x0][0x590] ;  /* 0x0001640000047ab9 */ /* 0x000fe40000000a00 */
[----:B------:R-:W-:-:S04]  /*0bc0*/  ISETP.NE.U32.AND P0, PT, RZ, UR4, PT ;  /* 0x00000004ff007c0c */ /* 0x000fc8000bf05070 */
[----:B------:R-:W-:-:S13]  /*0bd0*/  ISETP.NE.AND.EX P0, PT, RZ, UR5, PT, P0 ;  /* 0x00000005ff007c0c */ /* 0x000fda000bf05300 */
[----:B------:R-:W-:Y:S05]  /*0be0*/  @!P0 BRA `(.L_x_10) ;  /* 0x00000000000c8947 */ /* 0x000fea0003800000 */
[----:B0-----:R-:W1:Y:S02]  /*0bf0*/  LDC.64 R6, c[0x0][0x590] ;  /* 0x00016400ff067b82 */ /* 0x001e640000000a00 */
[----:B-1----:R1:W5:Y:S01]  /*0c00*/  LDG.E R89, desc[UR54][R6.64] ;  /* 0x0000003606597981 */ /* 0x002362000c1e1900 */
[----:B------:R-:W-:Y:S05]  /*0c10*/  BRA `(.L_x_9) ;  /* 0x0000000000087947 */ /* 0x000fea0003800000 */
.L_x_10:
[----:B------:R-:W-:Y:S02]  /*0c20*/  ULDC UR4, c[0x0][0x584] ;  /* 0x0001610000047ab9 */ /* 0x000fe40000000800 */
[----:B-1----:R-:W-:-:S07]  /*0c30*/  IMAD.U32 R89, RZ, RZ, UR4 ;  /* 0x00000004ff597e24 */ /* 0x002fce000f8e00ff */
.L_x_9:
[----:B------:R-:W-:Y:S01]  /*0c40*/  ULDC UR4, c[0x0][0x65c] ;  /* 0x0001970000047ab9 */ /* 0x000fe20000000800 */
[----:B01----:R-:W0:Y:S01]  /*0c50*/  LDC.64 R6, c[0x0][0x650] ;  /* 0x00019400ff067b82 */ /* 0x003e220000000a00 */
[----:B------:R-:W-:Y:S01]  /*0c60*/  UISETP.NE.AND UP2, UPT, UR4, 0x1, UPT ;  /* 0x000000010400788c */ /* 0x000fe2000bf45270 */
[----:B------:R-:W-:Y:S01]  /*0c70*/  IMAD.MOV.U32 R18, RZ, RZ, -0x1 ;  /* 0xffffffffff127424 */ /* 0x000fe200078e00ff */
[----:B------:R-:W-:Y:S01]  /*0c80*/  UISETP.NE.AND UP0, UPT, UR19, 0x2, UPT ;  /* 0x000000021300788c */ /* 0x000fe2000bf05270 */
[----:B------:R-:W-:Y:S01]  /*0c90*/  IMAD.MOV.U32 R2, RZ, RZ, -0x1 ;  /* 0xffffffffff027424 */ /* 0x000fe200078e00ff */
[----:B------:R-:W-:Y:S01]  /*0ca0*/  UP2UR UR38, UPR, URZ, 0x4 ;  /* 0x000000043f267883 */ /* 0x000fe20008000000 */
[----:B------:R-:W-:-:S06]  /*0cb0*/  IMAD.MOV.U32 R19, RZ, RZ, -0x1 ;  /* 0xffffffffff137424 */ /* 0x000fcc00078e00ff */
[----:B------:R-:W-:Y:S01]  /*0cc0*/  @UP2 ULDC UR12, c[0x0][0x10] ;  /* 0x00000400000c2ab9 */ /* 0x000fe20000000800 */
[----:B------:R-:W-:Y:S01]  /*0cd0*/  @UP2 UMOV UR4, UR8 ;  /* 0x0000000800042c82 */ /* 0x000fe20008000000 */
[----:B------:R-:W-:Y:S01]  /*0ce0*/  @UP2 UMOV UR5, URZ ;  /* 0x0000003f00052c82 */ /* 0x000fe20008000000 */
[----:B------:R-:W-:Y:S01]  /*0cf0*/  @!UP2 ULDC UR16, c[0x0][0xc] ;  /* 0x000003000010aab9 */ /* 0x000fe20000000800 */
[----:B------:R-:W-:Y:S01]  /*0d00*/  @UP2 UIMAD.WIDE.U32 UR12, UR15, UR12, UR4 ;  /* 0x0000000c0f0c22a5 */ /* 0x000fe2000f8e0004 */
[----:B------:R-:W-:Y:S02]  /*0d10*/  ULDC UR10, c[0x0][0xc] ;  /* 0x00000300000a7ab9 */ /* 0x000fe40000000800 */
[----:B------:R-:W-:Y:S01]  /*0d20*/  @UP2 UMOV UR4, URZ ;  /* 0x0000003f00042c82 */ /* 0x000fe20008000000 */
[----:B------:R-:W-:Y:S01]  /*0d30*/  UMOV UR5, URZ ;  /* 0x0000003f00057c82 */ /* 0x000fe20008000000 */
[----:B------:R-:W-:Y:S01]  /*0d40*/  @UP2 UIADD3 UR18, UR13, UR4, URZ ;  /* 0x000000040d122290 */ /* 0x000fe2000fffe03f */
[----:B------:R-:W-:-:S02]  /*0d50*/  ULDC UR11, c[0x0][0x10] ;  /* 0x00000400000b7ab9 */ /* 0x000fc40000000800 */
[----:B------:R-:W-:Y:S01]  /*0d60*/  UMOV UR4, UR15 ;  /* 0x0000000f00047c82 */ /* 0x000fe20008000000 */
[----:B------:R-:W-:Y:S02]  /*0d70*/  UIMAD.WIDE.U32 UR10, UR10, UR11, URZ ;  /* 0x0000000b0a0a72a5 */ /* 0x000fe4000f8e003f */
[----:B------:R-:W-:Y:S01]  /*0d80*/  @!UP2 UIMAD.WIDE.U32 UR4, UR8, UR16, UR4 ;  /* 0x000000100804a2a5 */ /* 0x000fe2000f8e0004 */
[----:B------:R-:W-:Y:S02]  /*0d90*/  ULDC UR13, c[0x0][0x14] ;  /* 0x00000500000d7ab9 */ /* 0x000fe40000000800 */
[----:B------:R-:W-:Y:S02]  /*0da0*/  UIMAD.WIDE.U32 UR52, UR10, UR13, URZ ;  /* 0x0000000d0a3472a5 */ /* 0x000fe4000f8e003f */
[----:B------:R-:W-:Y:S02]  /*0db0*/  UIMAD UR39, UR11, UR13, URZ ;  /* 0x0000000d0b2772a4 */ /* 0x000fe4000f8e023f */
[----:B------:R-:W-:Y:S01]  /*0dc0*/  @!UP2 UMOV UR12, UR4 ;  /* 0x00000004000cac82 */ /* 0x000fe20008000000 */
[----:B------:R-:W-:Y:S01]  /*0dd0*/  @!UP2 UMOV UR18, UR5 ;  /* 0x000000050012ac82 */ /* 0x000fe20008000000 */
[----:B------:R-:W-:-:S02]  /*0de0*/  UIADD3 UR39, UR53, UR39, URZ ;  /* 0x0000002735277290 */ /* 0x000fc4000fffe03f */
[----:B------:R-:W-:-:S04]  /*0df0*/  UIADD3 UR4, UP1, UR12, UR52, URZ ;  /* 0x000000340c047290 */ /* 0x000fc8000ff3e03f */
[----:B------:R-:W-:Y:S02]  /*0e00*/  UIADD3.X UR5, UR18, UR39, URZ, UP1, !UPT ;  /* 0x0000002712057290 */ /* 0x000fe40008ffe43f */
[----:B------:R-:W-:Y:S02]  /*0e10*/  USEL UR4, UR4, UR12, !UP0 ;  /* 0x0000000c04047287 */ /* 0x000fe4000c000000 */
[----:B------:R-:W-:-:S04]  /*0e20*/  USEL UR5, UR5, UR18, !UP0 ;  /* 0x0000001205057287 */ /* 0x000fc8000c000000 */
[----:B0-----:R-:W-:Y:S01]  /*0e30*/  ISETP.LE.U32.AND P0, PT, R6, UR4, PT ;  /* 0x0000000406007c0c */ /* 0x001fe2000bf03070 */
[----:B------:R-:W-:Y:S02]  /*0e40*/  IMAD.U32 R16, RZ, RZ, UR4 ;  /* 0x00000004ff107e24 */ /* 0x000fe4000f8e00ff */
[----:B------:R-:W-:Y:S02]  /*0e50*/  IMAD.U32 R0, RZ, RZ, UR5 ;  /* 0x00000005ff007e24 */ /* 0x000fe4000f8e00ff */
[----:B------:R-:W-:-:S03]  /*0e60*/  IMAD.U32 R17, RZ, RZ, UR5 ;  /* 0x00000005ff117e24 */ /* 0x000fc6000f8e00ff */
[----:B------:R-:W-:Y:S02]  /*0e70*/  ISETP.GE.U32.AND.EX P0, PT, R0, R7, PT, P0 ;  /* 0x000000070000720c */ /* 0x000fe40003f06100 */
[----:B------:R-:W-:-:S11]  /*0e80*/  PRMT R0, RZ, 0x7610, R0 ;  /* 0x00007610ff007816 */ /* 0x000fd60000000000 */
[----:B------:R-:W-:Y:S05]  /*0e90*/  @P0 BRA `(.L_x_11) ;  /* 0x0000000400500947 */ /* 0x000fea0003800000 */
[----:B------:R-:W-:Y:S01]  /*0ea0*/  ULDC.64 UR18, c[0x0][0x628] ;  /* 0x00018a0000127ab9 */ /* 0x000fe20000000a00 */
[C---:B------:R-:W-:Y:S01]  /*0eb0*/  R2UR UR20, R16.reuse ;  /* 0x00000000101472ca */ /* 0x040fe200000e0000 */
[----:B------:R-:W-:Y:S01]  /*0ec0*/  ULDC UR16, c[0x0][0x630] ;  /* 0x00018c0000107ab9 */ /* 0x000fe20000000800 */
[----:B------:R-:W-:Y:S02]  /*0ed0*/  ISETP.NE.U32.AND P0, PT, RZ, UR18, PT ;  /* 0x00000012ff007c0c */ /* 0x000fe4000bf05070 */
[----:B------:R-:W-:Y:S02]  /*0ee0*/  R2UR UR4, R16 ;  /* 0x00000000100472ca */ /* 0x000fe400000e0000 */
[----:B------:R-:W-:Y:S02]  /*0ef0*/  ISETP.NE.AND.EX P0, PT, RZ, UR19, PT, P0 ;  /* 0x00000013ff007c0c */ /* 0x000fe4000bf05300 */
[----:B------:R-:W-:-:S11]  /*0f00*/  R2UR UR5, R17 ;  /* 0x00000000110572ca */ /* 0x000fd600000e0000 */
[----:B------:R-:W-:Y:S05]  /*0f10*/  @!P0 BRA `(.L_x_12) ;  /* 0x0000000000308947 */ /* 0x000fea0003800000 */
[----:B------:R-:W-:Y:S01]  /*0f20*/  R2UR UR4, R16 ;  /* 0x00000000100472ca */ /* 0x000fe200000e0000 */
[----:B------:R-:W-:Y:S01]  /*0f30*/  ULDC UR12, c[0x0][0x634] ;  /* 0x00018d00000c7ab9 */ /* 0x000fe20000000800 */
[----:B------:R-:W-:-:S11]  /*0f40*/  R2UR UR15, R17 ;  /* 0x00000000110f72ca */ /* 0x000fd600000e0000 */
[----:B------:R-:W-:-:S04]  /*0f50*/  UIADD3 UR12, UP1, UR4, UR12, URZ ;  /* 0x0000000c040c7290 */ /* 0x000fc8000ff3e03f */
[----:B------:R-:W-:-:S04]  /*0f60*/  UIADD3.X UR15, URZ, UR15, URZ, UP1, !UPT ;  /* 0x0000000f3f0f7290 */ /* 0x000fc80008ffe43f */
[----:B------:R-:W-:-:S04]  /*0f70*/  UIMAD.WIDE.U32 UR4, UR15, UR18, URZ ;  /* 0x000000120f0472a5 */ /* 0x000fc8000f8e003f */
[----:B------:R-:W-:Y:S02]  /*0f80*/  UIMAD.WIDE.U32 UR10, UP1, UR12, UR19, UR4 ;  /* 0x000000130c0a72a5 */ /* 0x000fe4000f820004 */
[----:B------:R-:W-:Y:S02]  /*0f90*/  UIMAD.WIDE.U32 UR4, UR12, UR18, URZ ;  /* 0x000000120c0472a5 */ /* 0x000fe4000f8e003f */
[----:B------:R-:W-:Y:S02]  /*0fa0*/  UIADD3.X UR13, URZ, URZ, URZ, UP1, !UPT ;  /* 0x0000003f3f0d7290 */ /* 0x000fe40008ffe43f */
[----:B------:R-:W-:Y:S01]  /*0fb0*/  UIADD3 URZ, UP1, UR5, UR10, URZ ;  /* 0x0000000a053f7290 */ /* 0x000fe2000ff3e03f */
[----:B------:R-:W-:-:S03]  /*0fc0*/  UMOV UR12, UR11 ;  /* 0x0000000b000c7c82 */ /* 0x000fc60008000000 */
[----:B------:R-:W-:-:S12]  /*0fd0*/  UIMAD.WIDE.U32.X UR4, UR15, UR19, UR12, UP1 ;  /* 0x000000130f0472a5 */ /* 0x000fd800088e040c */
.L_x_12:
[----:B------:R-:W-:Y:S01]  /*0fe0*/  USHF.R.U64 UR4, UR4, UR16, UR5 ;  /* 0x0000001004047299 */ /* 0x000fe20008001205 */
[----:B------:R-:W-:Y:S01]  /*0ff0*/  R2UR UR11, R17 ;  /* 0x00000000110b72ca */ /* 0x000fe200000e0000 */
[----:B------:R-:W-:Y:S02]  /*1000*/  USHF.R.U32.HI UR5, URZ, UR16, UR5 ;  /* 0x000000103f057299 */ /* 0x000fe40008011605 */
[----:B------:R-:W-:Y:S01]  /*1010*/  UIADD3 UR12, UP1, URZ, -UR4, URZ ;  /* 0x800000043f0c7290 */ /* 0x000fe2000ff3e03f */
[----:B------:R-:W-:Y:S01]  /*1020*/  ULDC.64 UR18, c[0x0][0x620] ;  /* 0x0001880000127ab9 */ /* 0x000fe20000000a00 */
[----:B------:R-:W-:Y:S02]  /*1030*/  UISETP.NE.AND UP2, UPT, UR38, URZ, UPT ;  /* 0x0000003f2600728c */ /* 0x000fe4000bf45270 */
[----:B------:R-:W-:Y:S01]  /*1040*/  UIADD3.X UR5, URZ, ~UR5, URZ, UP1, !UPT ;  /* 0x800000053f057290 */ /* 0x000fe20008ffe43f */
[----:B------:R-:W-:Y:S01]  /*1050*/  UMOV UR10, UR20 ;  /* 0x00000014000a7c82 */ /* 0x000fe20008000000 */
[----:B------:R-:W-:-:S02]  /*1060*/  ULDC UR13, c[0x0][0x618] ;  /* 0x00018600000d7ab9 */ /* 0x000fc40000000800 */
[----:B------:R-:W-:Y:S02]  /*1070*/  UIMAD UR5, UR5, UR18, URZ ;  /* 0x00000012050572a4 */ /* 0x000fe4000f8e023f */
[----:B------:R-:W-:Y:S02]  /*1080*/  UIMAD.WIDE.U32 UR10, UR12, UR18, UR10 ;  /* 0x000000120c0a72a5 */ /* 0x000fe4000f8e000a */
[----:B------:R-:W-:Y:S02]  /*1090*/  UIMAD UR12, UR12, UR19, UR5 ;  /* 0x000000130c0c72a4 */ /* 0x000fe4000f8e0205 */
[----:B------:R-:W-:Y:S02]  /*10a0*/  @UP2 UIMAD UR7, UR17, UR9, UR8 ;  /* 0x00000009110722a4 */ /* 0x000fe4000f8e0208 */
[----:B------:R-:W-:Y:S01]  /*10b0*/  UIADD3 UR11, UR11, UR12, URZ ;  /* 0x0000000c0b0b7290 */ /* 0x000fe2000fffe03f */
[----:B------:R-:W-:Y:S01]  /*10c0*/  ULDC.64 UR8, c[0x0][0x640] ;  /* 0x0001900000087ab9 */ /* 0x000fe20000000a00 */
[----:B------:R-:W-:-:S02]  /*10d0*/  ULDC UR15, c[0x0][0x608] ;  /* 0x00018200000f7ab9 */ /* 0x000fc40000000800 */
[----:B------:R-:W-:Y:S01]  /*10e0*/  USHF.R.U64 UR20, UR10, UR13, UR11 ;  /* 0x0000000d0a147299 */ /* 0x000fe2000800120b */
[----:B------:R-:W-:Y:S01]  /*10f0*/  ISETP.NE.U32.AND P0, PT, RZ, UR8, PT ;  /* 0x00000008ff007c0c */ /* 0x000fe2000bf05070 */
[----:B------:R-:W-:Y:S01]  /*1100*/  USHF.R.U32.HI UR11, URZ, UR13, UR11 ;  /* 0x0000000d3f0b7299 */ /* 0x000fe2000801160b */
[----:B------:R-:W-:Y:S02]  /*1110*/  ULDC UR21, c[0x0][0x658] ;  /* 0x0001960000157ab9 */ /* 0x000fe40000000800 */
[----:B------:R-:W-:Y:S01]  /*1120*/  ISETP.NE.AND.EX P0, PT, RZ, UR9, PT, P0 ;  /* 0x00000009ff007c0c */ /* 0x000fe2000bf05300 */
[----:B------:R-:W-:Y:S02]  /*1130*/  USHF.R.U64 UR25, UR20, UR15, UR11 ;  /* 0x0000000f14197299 */ /* 0x000fe4000800120b */
[----:B------:R-:W-:Y:S01]  /*1140*/  USHF.R.U32.HI UR11, URZ, UR15, UR11 ;  /* 0x0000000f3f0b7299 */ /* 0x000fe2000801160b */
[----:B------:R-:W-:Y:S01]  /*1150*/  UMOV UR10, 0xffffffff ;  /* 0xffffffff000a7882 */ /* 0x000fe20000000000 */
[----:B------:R-:W-:Y:S01]  /*1160*/  ULDC UR5, c[0x0][0x600] ;  /* 0x0001800000057ab9 */ /* 0x000fe20000000800 */
[----:B------:R-:W-:-:S02]  /*1170*/  USHF.L.U32 UR10, UR10, UR21, URZ ;  /* 0x000000150a0a7299 */ /* 0x000fc4000800063f */
[----:B------:R-:W-:Y:S02]  /*1180*/  USHF.R.U64 UR26, UR25, UR21, UR11 ;  /* 0x00000015191a7299 */ /* 0x000fe4000800120b */
[----:B------:R-:W-:Y:S02]  /*1190*/  ULOP3.LUT UR15, URZ, UR10, URZ, 0x33, !UPT ;  /* 0x0000000a3f0f7292 */ /* 0x000fe4000f8e333f */
[----:B------:R-:W-:Y:S02]  /*11a0*/  UIADD3 UR19, UR5, -0x1, URZ ;  /* 0xffffffff05137890 */ /* 0x000fe4000fffe03f */
[----:B------:R-:W-:Y:S01]  /*11b0*/  USHF.R.U32.HI UR11, URZ, UR21, UR11 ;  /* 0x000000153f0b7299 */ /* 0x000fe2000801160b */
[----:B------:R-:W-:Y:S01]  /*11c0*/  ULDC UR22, c[0x0][0x648] ;  /* 0x0001920000167ab9 */ /* 0x000fe20000000800 */
[----:B------:R-:W-:Y:S01]  /*11d0*/  ULDC UR23, c[0x0][0x638] ;  /* 0x00018e0000177ab9 */ /* 0x000fe20000000800 */
[----:B------:R-:W-:Y:S01]  /*11e0*/  UMOV UR24, 0x1 ;  /* 0x0000000100187882 */ /* 0x000fe20000000000 */
[----:B------:R-:W-:Y:S01]  /*11f0*/  UMOV UR10, UR26 ;  /* 0x0000001a000a7c82 */ /* 0x000fe20008000000 */
[----:B------:R-:W-:Y:S07]  /*1200*/  @!P0 BRA `(.L_x_13) ;  /* 0x0000000000308947 */ /* 0x000fee0003800000 */
[----:B------:R-:W-:Y:S02]  /*1210*/  ULDC UR16, c[0x0][0x64c] ;  /* 0x0001930000107ab9 */ /* 0x000fe40000000800 */
        /* <DEDUP_REMOVED lines=8> */
[----:B------:R-:W-:-:S07]  /*12a0*/  UIMAD.WIDE.U32.X UR8, UR18, UR9, UR16, UP1 ;  /* 0x00000009120872a5 */ /* 0x000fce00088e0410 */
[----:B------:R-:W-:Y:S01]  /*12b0*/  UMOV UR10, UR8 ;  /* 0x00000008000a7c82 */ /* 0x000fe20008000000 */
[----:B------:R-:W-:-:S05]  /*12c0*/  UMOV UR11, UR9 ;  /* 0x00000009000b7c82 */ /* 0x000fca0008000000 */
.L_x_13:
[----:B------:R-:W-:Y:S01]  /*12d0*/  USHF.R.U64 UR9, UR10, UR22, UR11 ;  /* 0x000000160a097299 */ /* 0x000fe2000800120b */
[----:B------:R-:W-:Y:S01]  /*12e0*/  IMAD.MOV.U32 R0, RZ, RZ, 0x1 ;  /* 0x00000001ff007424 */ /* 0x000fe200078e00ff */
[----:B------:R-:W-:Y:S01]  /*12f0*/  USHF.L.U32 UR8, UR24, UR21, URZ ;  /* 0x0000001518087299 */ /* 0x000fe2000800063f */
[----:B------:R-:W-:Y:S01]  /*1300*/  IMAD.U32 R19, RZ, RZ, UR4 ;  /* 0x00000004ff137e24 */ /* 0x000fe2000f8e00ff */
[----:B------:R-:W-:Y:S02]  /*1310*/  ULOP3.LUT UR15, UR25, UR15, URZ, 0xc0, !UPT ;  /* 0x0000000f190f7292 */ /* 0x000fe4000f8ec03f */
[----:B------:R-:W-:Y:S02]  /*1320*/  UIADD3 UR10, -UR9, URZ, URZ ;  /* 0x0000003f090a7290 */ /* 0x000fe4000fffe13f */
[----:B------:R-:W-:Y:S02]  /*1330*/  UIMAD UR15, UR8, UR9, UR15 ;  /* 0x00000009080f72a4 */ /* 0x000fe4000f8e020f */
[----:B------:R-:W-:-:S02]  /*1340*/  ULOP3.LUT UR19, UR20, UR19, URZ, 0xc0, !UPT ;  /* 0x0000001314137292 */ /* 0x000fc4000f8ec03f */
[----:B------:R-:W-:Y:S01]  /*1350*/  UIMAD UR8, UR10, UR23, UR26 ;  /* 0x000000170a0872a4 */ /* 0x000fe2000f8e021a */
[----:B------:R-:W-:Y:S01]  /*1360*/  ULDC UR9, c[0x0][0x610] ;  /* 0x0001840000097ab9 */ /* 0x000fe20000000800 */
[----:B------:R-:W-:Y:S02]  /*1370*/  UISETP.NE.AND UP1, UPT, UR38, URZ, UPT ;  /* 0x0000003f2600728c */ /* 0x000fe4000bf25270 */
[----:B------:R-:W-:Y:S02]  /*1380*/  UIMAD UR7, UR15, UR9, UR7 ;  /* 0x000000090f0772a4 */ /* 0x000fe4000f8e0207 */
[----:B------:R-:W-:-:S04]  /*1390*/  UIMAD UR8, UR8, UR5, UR19 ;  /* 0x00000005080872a4 */ /* 0x000fc8000f8e0213 */
[----:B------:R-:W-:Y:S02]  /*13a0*/  USEL UR5, UR8, UR7, !UP1 ;  /* 0x0000000708057287 */ /* 0x000fe4000c800000 */
[----:B------:R-:W-:-:S04]  /*13b0*/  USEL UR7, UR7, UR8, !UP1 ;  /* 0x0000000807077287 */ /* 0x000fc8000c800000 */
[----:B------:R-:W-:Y:S02]  /*13c0*/  IMAD.U32 R2, RZ, RZ, UR5 ;  /* 0x00000005ff027e24 */ /* 0x000fe4000f8e00ff */
[----:B------:R-:W-:-:S07]  /*13d0*/  IMAD.U32 R18, RZ, RZ, UR7 ;  /* 0x00000007ff127e24 */ /* 0x000fce000f8e00ff */
.L_x_11:
[----:B------:R-:W-:Y:S05]  /*13e0*/  @!P1 BRA `(.L_x_14) ;  /* 0x00000000000c9947 */ /* 0x000fea0003800000 */
[----:B------:R-:W-:Y:S01]  /*13f0*/  UCGABAR_WAIT ;  /* 0x0000000000007dc7 */ /* 0x000fe20008000000 */
[----:B------:R-:W-:Y:S01]  /*1400*/  CCTL.IVALL ;  /* 0x00000000ff00798f */ /* 0x000fe20002000000 */
[----:B------:R-:W-:Y:S05]  /*1410*/  BRA `(.L_x_15) ;  /* 0x0000000000047947 */ /* 0x000fea0003800000 */
.L_x_14:
[----:B------:R-:W-:Y:S06]  /*1420*/  BAR.SYNC.DEFER_BLOCKING 0x0 ;  /* 0x0000000000007b1d */ /* 0x000fec0000010000 */
.L_x_15:
[----:B------:R-:W-:Y:S02]  /*1430*/  ULDC UR4, c[0x0][0x28c] ;  /* 0x0000a30000047ab9 */ /* 0x000fe40000000800 */
[----:B------:R-:W-:-:S04]  /*1440*/  UIADD3 UR4, UR4, 0x3f, URZ ;  /* 0x0000003f04047890 */ /* 0x000fc8000fffe03f */
[----:B------:R-:W-:-:S04]  /*1450*/  USHF.R.S32.HI UR5, URZ, 0x1f, UR4 ;  /* 0x0000001f3f057899 */ /* 0x000fc80008011404 */
[----:B------:R-:W-:-:S04]  /*1460*/  ULEA.HI UR5, UR5, UR4, URZ, 0x6 ;  /* 0x0000000405057291 */ /* 0x000fc8000f8f303f */
[----:B------:R-:W-:Y:S01]  /*1470*/  USHF.R.S32.HI UR37, URZ, 0x6, UR5 ;  /* 0x000000063f257899 */ /* 0x000fe20008011405 */
[----:B------:R-:W-:Y:S11]  /*1480*/  @!P2 BRA `(.L_x_16) ;  /* 0x0000004c0088a947 */ /* 0x000ff60003800000 */
[----:B------:R-:W-:-:S06]  /*1490*/  UISETP.GT.U32.AND UP1, UPT, UR14, 0x1, UPT ;  /* 0x000000010e00788c */ /* 0x000fcc000bf24070 */
[----:B------:R-:W-:-:S13]  /*14a0*/  PLOP3.LUT P0, PT, PT, PT, UP1, 0x80, 0x0 ;  /* 0x000000000000781c */ /* 0x000fda0003f0f018 */
[----:B------:R-:W-:Y:S05]  /*14b0*/  @P0 EXIT ;  /* 0x000000000000094d */ /* 0x000fea0003800000 */
.L_x_17:
[----:B------:R-:W-:-:S08]  /*14c0*/  NOP ;  /* 0x0000000000007918 */ /* 0x000fd00000000000 */
[----:B------:R-:W0:Y:S02]  /*14d0*/  USETMAXREG.TRY_ALLOC.CTAPOOL UP1, 0xe8 ;  /* 0x000000e8000079c8 */ /* 0x000e240008020600 */
[----:B0-----:R-:W-:-:S13]  /*14e0*/  PLOP3.LUT P0, PT, PT, PT, UP1, 0x80, 0x0 ;  /* 0x000000000000781c */ /* 0x001fda0003f0f018 */
[----:B------:R-:W-:Y:S05]  /*14f0*/  @!P0 BRA `(.L_x_17) ;  /* 0xfffffffc00f08947 */ /* 0x000fea000383ffff */
[----:B------:R-:W-:-:S13]  /*1500*/  LOP3.LUT P0, RZ, R0, 0xff, RZ, 0xc0, !PT ;  /* 0x000000ff00ff7812 */ /* 0x000fda000780c0ff */
[----:B------:R-:W-:Y:S05]  /*1510*/  @!P0 EXIT ;  /* 0x000000000000894d */ /* 0x000fea0003800000 */
[----:B------:R-:W0:Y:S01]  /*1520*/  S2UR UR5, SR_CgaCtaId ;  /* 0x00000000000579c3 */ /* 0x000e220000008800 */
[CC--:B------:R-:W-:Y:S01]  /*1530*/  LEA.HI R0, R9.reuse, R4.reuse, RZ, 0x2 ;  /* 0x0000000409007211 */ /* 0x0c0fe200078f10ff */
[----:B------:R-:W-:Y:S01]  /*1540*/  UMOV UR42, 0x400 ;  /* 0x00000400002a7882 */ /* 0x000fe20000000000 */
[----:B------:R-:W-:Y:S01]  /*1550*/  LEA.HI R9, R9, R4, RZ, 0x5 ;  /* 0x0000000409097211 */ /* 0x000fe200078f28ff */
[----:B------:R-:W-:Y:S01]  /*1560*/  USHF.R.U32.HI UR4, URZ, 0x2, UR37 ;  /* 0x000000023f047899 */ /* 0x000fe20008011625 */
[--C-:B------:R-:W-:Y:S01]  /*1570*/  SHF.R.S32.HI R90, RZ, 0x2, R0.reuse ;  /* 0x00000002ff5a7819 */ /* 0x100fe20000011400 */
[----:B------:R-:W-:Y:S01]  /*1580*/  ULOP3.LUT UR45, UR37, 0x3, URZ, 0xc0, !UPT ;  /* 0x00000003252d7892 */ /* 0x000fe2000f8ec03f */
[----:B------:R-:W-:Y:S01]  /*1590*/  SHF.R.S32.HI R3, RZ, 0x1f, R0 ;  /* 0x0000001fff037819 */ /* 0x000fe20000011400 */
[----:B------:R-:W1:Y:S01]  /*15a0*/  LDC.64 R6, c[0x0][0x5c8] ;  /* 0x00017200ff067b82 */ /* 0x000e620000000a00 */
[----:B------:R-:W-:Y:S01]  /*15b0*/  SHF.R.S32.HI R9, RZ, 0x5, R9 ;  /* 0x00000005ff097819 */ /* 0x000fe20000011409 */
[----:B------:R-:W-:Y:S01]  /*15c0*/  UISETP.LT.AND UP1, UPT, UR37, 0x1, UPT ;  /* 0x000000012500788c */ /* 0x000fe2000bf21270 */
[----:B------:R-:W-:Y:S01]  /*15d0*/  LEA.HI R3, R3, R90, RZ, 0x3 ;  /* 0x0000005a03037211 */ /* 0x000fe200078f18ff */
[----:B------:R-:W-:Y:S01]  /*15e0*/  ULOP3.LUT UR4, UR4, 0x1, URZ, 0xc0, !UPT ;  /* 0x0000000104047892 */ /* 0x000fe2000f8ec03f */
[----:B------:R-:W-:-:S02]  /*15f0*/  ULDC UR44, c[0x0][0x658] ;  /* 0x00019600002c7ab9 */ /* 0x000fc40000000800 */
[----:B------:R-:W-:Y:S01]  /*1600*/  LOP3.LUT R3, R3, 0xfffffff8, RZ, 0xc0, !PT ;  /* 0xfffffff803037812 */ /* 0x000fe200078ec0ff */
[----:B------:R-:W2:Y:S01]  /*1610*/  LDC R96, c[0x0][0x288] ;  /* 0x0000a200ff607b82 */ /* 0x000ea20000000800 */
[----:B------:R-:W-:Y:S01]  /*1620*/  UMOV UR6, 0xffffffff ;  /* 0xffffffff00067882 */ /* 0x000fe20000000000 */
[----:B------:R-:W-:Y:S01]  /*1630*/  ULDC UR8, c[0x0][0x284] ;  /* 0x0000a10000087ab9 */ /* 0x000fe20000000800 */
[----:B------:R-:W-:Y:S01]  /*1640*/  USEL UR45, UR45, URZ, !UP0 ;  /* 0x0000003f2d2d7287 */ /* 0x000fe2000c000000 */
[----:B------:R-:W-:Y:S01]  /*1650*/  IMAD.IADD R90, R90, 0x1, -R3 ;  /* 0x000000015a5a7824 */ /* 0x000fe200078e0a03 */
[----:B------:R-:W-:Y:S01]  /*1660*/  LOP3.LUT R3, R0, 0xfffffffc, RZ, 0xc0, !PT ;  /* 0xfffffffc00037812 */ /* 0x000fe200078ec0ff */
[----:B------:R-:W-:Y:S01]  /*1670*/  VIADD R0, R97, 0xffffffff ;  /* 0xffffffff61007836 */ /* 0x000fe20000000000 */
[----:B------:R-:W-:Y:S01]  /*1680*/  USEL UR46, UR37, 0x1, UP1 ;  /* 0x00000001252e7887 */ /* 0x000fe20008800000 */
[--C-:B------:R-:W-:Y:S01]  /*1690*/  IMAD R99, R9, -0x10, -R90.reuse ;  /* 0xfffffff009637824 */ /* 0x100fe200078e0a5a */
[----:B0-----:R-:W-:Y:S01]  /*16a0*/  ULEA UR42, UR5, UR42, 0x18 ;  /* 0x0000002a052a7291 */ /* 0x001fe2000f8ec03f */
[----:B------:R-:W-:Y:S01]  /*16b0*/  IMAD.IADD R3, R4, 0x1, -R3 ;  /* 0x0000000104037824 */ /* 0x000fe200078e0a03 */
[C---:B------:R-:W-:Y:S01]  /*16c0*/  ISETP.NE.AND P0, PT, R0.reuse, RZ, PT ;  /* 0x000000ff0000720c */ /* 0x040fe20003f05270 */
[----:B------:R-:W-:Y:S01]  /*16d0*/  IMAD.SHL.U32 R0, R0, 0x8, RZ ;  /* 0x0000000800007824 */ /* 0x000fe200078e00ff */
[----:B------:R-:W-:Y:S01]  /*16e0*/  UIADD3 UR50, UR42, 0x50, URZ ;  /* 0x000000502a327890 */ /* 0x000fe2000fffe03f */
[--C-:B------:R-:W-:Y:S01]  /*16f0*/  SHF.R.S32.HI R91, RZ, 0x1f, R90.reuse ;  /* 0x0000001fff5b7819 */ /* 0x100fe2000001145a */
[----:B------:R-:W-:Y:S01]  /*1700*/  IMAD.SHL.U32 R92, R3, 0x2, RZ ;  /* 0x00000002035c7824 */ /* 0x000fe200078e00ff */
[----:B------:R-:W-:Y:S01]  /*1710*/  USHF.L.U32 UR6, UR6, UR44, URZ ;  /* 0x0000002c06067299 */ /* 0x000fe2000800063f */
[----:B------:R-:W-:Y:S01]  /*1720*/  LOP3.LUT R0, R0, 0x8, RZ, 0xc0, !PT ;  /* 0x0000000800007812 */ /* 0x000fe200078ec0ff */
[----:B------:R-:W-:Y:S01]  /*1730*/  UISETP.EQ.U32.AND UP0, UPT, UR4, 0x1, !UP0 ;  /* 0x000000010400788c */ /* 0x000fe2000c702070 */
[----:B------:R-:W-:Y:S01]  /*1740*/  IMAD.WIDE R90, R9, 0x10, R90 ;  /* 0x00000010095a7825 */ /* 0x000fe200078e025a */
[C---:B-1----:R-:W-:Y:S01]  /*1750*/  SHF.L.U64.HI R94, R6.reuse, 0x3, R7 ;  /* 0x00000003065e7819 */ /* 0x042fe20000010207 */
[----:B------:R-:W-:Y:S01]  /*1760*/  ULDC UR43, c[0x0][0x600] ;  /* 0x00018000002b7ab9 */ /* 0x000fe20000000800 */
[----:B------:R-:W-:Y:S01]  /*1770*/  SEL R100, RZ, 0x1, P0 ;  /* 0x00000001ff647807 */ /* 0x000fe20000000000 */
[----:B------:R-:W-:Y:S01]  /*1780*/  IMAD.SHL.U32 R95, R6, 0x8, RZ ;  /* 0x00000008065f7824 */ /* 0x000fe200078e00ff */
[----:B------:R-:W-:Y:S01]  /*1790*/  LEA R97, R97, UR50, 0x3 ;  /* 0x0000003261617c11 */ /* 0x000fe2000f8e18ff */
[----:B--2---:R-:W-:Y:S01]  /*17a0*/  IMAD R96, R3, -0x2, R96 ;  /* 0xfffffffe03607824 */ /* 0x004fe200078e0260 */
[C---:B------:R-:W-:Y:S01]  /*17b0*/  LOP3.LUT R101, R0.reuse, 0x8, RZ, 0x3c, !PT ;  /* 0x0000000800657812 */ /* 0x040fe200078e3cff */
[----:B------:R-:W-:Y:S01]  /*17c0*/  VIADD R99, R99, UR8 ;  /* 0x0000000863637c36 */ /* 0x000fe20008000000 */
[----:B------:R-:W-:Y:S01]  /*17d0*/  LOP3.LUT R98, R0, 0x18, RZ, 0x3c, !PT ;  /* 0x0000001800627812 */ /* 0x000fe200078e3cff */
[----:B------:R-:W-:Y:S01]  /*17e0*/  UMOV UR7, 0x1 ;  /* 0x0000000100077882 */ /* 0x000fe20000000000 */
[----:B------:R-:W-:Y:S01]  /*17f0*/  SHF.R.S32.HI R93, RZ, 0x1f, R92 ;  /* 0x0000001fff5d7819 */ /* 0x000fe2000001145c */
[----:B------:R-:W-:-:S02]  /*1800*/  ULOP3.LUT UR49, UR40, 0x1, URZ, 0xfc, !UPT ;  /* 0x0000000128317892 */ /* 0x000fc4000f8efc3f */
[----:B------:R-:W-:Y:S02]  /*1810*/  USHF.L.U32 UR36, UR37, 0x1, URZ ;  /* 0x0000000125247899 */ /* 0x000fe4000800063f */
[----:B------:R-:W-:Y:S02]  /*1820*/  USHF.L.U64.HI UR41, UR52, 0x1, UR39 ;  /* 0x0000000134297899 */ /* 0x000fe40008010227 */
[----:B------:R-:W-:Y:S02]  /*1830*/  UIADD3 UR43, UR43, -0x1, URZ ;  /* 0xffffffff2b2b7890 */ /* 0x000fe4000fffe03f */
[----:B------:R-:W-:Y:S02]  /*1840*/  USHF.L.U32 UR44, UR7, UR44, URZ ;  /* 0x0000002c072c7299 */ /* 0x000fe4000800063f */
[----:B------:R-:W-:Y:S02]  /*1850*/  UIADD3 UR46, -UR46, UR37, URZ ;  /* 0x000000252e2e7290 */ /* 0x000fe4000fffe13f */
[----:B------:R-:W-:-:S02]  /*1860*/  ULOP3.LUT UR47, URZ, UR6, URZ, 0x33, !UPT ;  /* 0x000000063f2f7292 */ /* 0x000fc4000f8e333f */
[----:B------:R-:W-:-:S12]  /*1870*/  USEL UR48, URZ, 0x1, !UP0 ;  /* 0x000000013f307887 */ /* 0x000fd8000c000000 */
.L_x_165:
[----:B------:R-:W-:-:S04]  /*1880*/  SHF.L.U32 R0, R100, 0x1f, RZ ;  /* 0x0000001f64007819 */ /* 0x000fc800000006ff */
[----:B------:R-:W0:Y:S02]  /*1890*/  SYNCS.PHASECHK.TRANS64.TRYWAIT P0, [R97+URZ+-0x8], R0 ;  /* 0xfffff800610075a7 */ /* 0x000e24000800017f */
[----:B01234-:R-:W-:Y:S05]  /*18a0*/  @!P0 BRA `(.L_x_18) ;  /* 0x0000005800c08947 */ /* 0x01ffea0003800000 */
.L_x_187:
[----:B------:R-:W-:Y:S02]  /*18b0*/  ULDC UR4, c[0x0][0x28c] ;  /* 0x0000a30000047ab9 */ /* 0x000fe40000000800 */
[----:B------:R-:W-:-:S13]  /*18c0*/  ISETP.LT.AND P0, PT, RZ, UR4, PT ;  /* 0x00000004ff007c0c */ /* 0x000fda000bf01270 */
[----:B------:R-:W-:Y:S05]  /*18d0*/  @P0 BRA `(.L_x_19) ;  /* 0x0000000000400947 */ /* 0x000fea0003800000 */
[----:B0-----:R-:W-:Y:S01]  /*18e0*/  MOV R0, 0x0 ;  /* 0x0000000000007802 */ /* 0x001fe20000000f00 */
[----:B------:R-:W-:Y:S01]  /*18f0*/  ULDC.64 UR4, c[0x4][0x68] ;  /* 0x01001a0000047ab9 */ /* 0x000fe20000000a00 */
[----:B------:R-:W-:Y:S01]  /*1900*/  ULDC.64 UR6, c[0x4][0x8] ;  /* 0x0100020000067ab9 */ /* 0x000fe20000000a00 */
[----:B------:R-:W-:Y:S01]  /*1910*/  IMAD.U32 R4, RZ, RZ, UR4 ;  /* 0x00000004ff047e24 */ /* 0x000fe2000f8e00ff */
[----:B------:R0:W1:Y:S01]  /*1920*/  LDC.64 R14, c[0x4][R0] ;  /* 0x01000000000e7b82 */ /* 0x0000620000000a00 */
[----:B------:R-:W-:Y:S01]  /*1930*/  IMAD.U32 R5, RZ, RZ, UR5 ;  /* 0x00000005ff057e24 */ /* 0x000fe2000f8e00ff */
[----:B------:R-:W-:Y:S01]  /*1940*/  ULDC.64 UR4, c[0x4][0x70] ;  /* 0x01001c0000047ab9 */ /* 0x000fe20000000a00 */
[----:B------:R-:W-:Y:S02]  /*1950*/  IMAD.U32 R10, RZ, RZ, UR6 ;  /* 0x00000006ff0a7e24 */ /* 0x000fe4000f8e00ff */
[----:B------:R-:W-:Y:S02]  /*1960*/  IMAD.U32 R6, RZ, RZ, UR4 ;  /* 0x00000004ff067e24 */ /* 0x000fe4000f8e00ff */
[----:B------:R-:W-:-:S02]  /*1970*/  IMAD.U32 R7, RZ, RZ, UR5 ;  /* 0x00000005ff077e24 */ /* 0x000fc4000f8e00ff */
[----:B------:R-:W-:Y:S02]  /*1980*/  IMAD.U32 R11, RZ, RZ, UR7 ;  /* 0x00000007ff0b7e24 */ /* 0x000fe4000f8e00ff */
[----:B------:R-:W-:Y:S02]  /*1990*/  IMAD.MOV.U32 R8, RZ, RZ, 0x1e1 ;  /* 0x000001e1ff087424 */ /* 0x000fe400078e00ff */
[----:B------:R-:W-:Y:S02]  /*19a0*/  IMAD.MOV.U32 R12, RZ, RZ, 0x1 ;  /* 0x00000001ff0c7424 */ /* 0x000fe400078e00ff */
[----:B0-----:R-:W-:-:S07]  /*19b0*/  IMAD.MOV.U32 R13, RZ, RZ, RZ ;  /* 0x000000ffff0d7224 */ /* 0x001fce00078e00ff */
[----:B------:R-:W-:-:S07]  /*19c0*/  LEPC R20, `(.L_x_19) ;  /* 0x000000001014794e */ /* 0x000fce0000000000 */
[----:B-1---5:R-:W-:Y:S05]  /*19d0*/  CALL.ABS.NOINC R14 ;  /* 0x000000000e007343 */ /* 0x022fea0003c00000 */
.L_x_19:
[----:B0-----:R-:W-:-:S05]  /*19e0*/  IMAD.U32 R0, RZ, RZ, UR49 ;  /* 0x00000031ff007e24 */ /* 0x001fca000f8e00ff */
[----:B------:R-:W-:-:S13]  /*19f0*/  ISETP.NE.AND P0, PT, R0, 0x3, PT ;  /* 0x000000030000780c */ /* 0x000fda0003f05270 */
[----:B------:R-:W-:Y:S05]  /*1a00*/  @!P0 BRA `(.L_x_20) ;  /* 0x0000000000048947 */ /* 0x000fea0003800000 */
[----:B------:R-:W-:Y:S01]  /*1a10*/  BPT.TRAP 0x1 ;  /* 0x000000040000795c */ /* 0x000fe20000300000 */
.L_x_20:
[----:B------:R-:W-:Y:S02]  /*1a20*/  IMAD.U32 R3, RZ, RZ, UR45 ;  /* 0x0000002dff037e24 */ /* 0x000fe4000f8e00ff */
[----:B------:R-:W-:-:S03]  /*1a30*/  IMAD.U32 R0, RZ, RZ, UR48 ;  /* 0x00000030ff007e24 */ /* 0x000fc6000f8e00ff */
[----:B------:R-:W-:Y:S02]  /*1a40*/  LEA R3, R3, UR42, 0x3 ;  /* 0x0000002a03037c11 */ /* 0x000fe4000f8e18ff */
[----:B------:R-:W-:-:S04]  /*1a50*/  SHF.L.U32 R0, R0, 0x1f, RZ ;  /* 0x0000001f00007819 */ /* 0x000fc800000006ff */
[----:B------:R0:W1:Y:S01]  /*1a60*/  SYNCS.PHASECHK.TRANS64.TRYWAIT P1, [R3+URZ], R0 ;  /* 0x00000000030075a7 */ /* 0x000062000802017f */
[----:B------:R-:W-:Y:S05]  /*1a70*/  @!P0 BRA `(.L_x_21) ;  /* 0x0000000000048947 */ /* 0x000fea0003800000 */
[----:B------:R-:W-:Y:S01]  /*1a80*/  BPT.TRAP 0x1 ;  /* 0x000000040000795c */ /* 0x000fe20000300000 */
.L_x_21:
[----:B------:R-:W-:-:S05]  /*1a90*/  IMAD.U32 R4, RZ, RZ, UR46 ;  /* 0x0000002eff047e24 */ /* 0x000fca000f8e00ff */
[----:B------:R-:W-:Y:S01]  /*1aa0*/  ISETP.GE.AND P2, PT, R4, 0x1, PT ;  /* 0x000000010400780c */ /* 0x000fe20003f46270 */
[----:B-1----:R-:W-:-:S12]  /*1ab0*/  @P1 BRA `(.L_x_22) ;  /* 0x0000000000081947 */ /* 0x002fd80003800000 */
[----:B------:R-:W1:Y:S02]  /*1ac0*/  SYNCS.PHASECHK.TRANS64.TRYWAIT P1, [R3+URZ], R0 ;  /* 0x00000000030075a7 */ /* 0x000e64000802017f */
[----:B-1----:R-:W-:Y:S05]  /*1ad0*/  @!P1 BRA `(.L_x_23) ;  /* 0x0000005800489947 */ /* 0x002fea0003800000 */
.L_x_22:
[----:B------:R-:W-:Y:S05]  /*1ae0*/  WARPSYNC.ALL ;  /* 0x0000000000007948 */ /* 0x000fea0003800000 */
[----:B------:R-:W-:Y:S01]  /*1af0*/  UIADD3 UR4, UR42, 0x180, URZ ;  /* 0x000001802a047890 */ /* 0x000fe2000fffe03f */
[----:B------:R-:W-:Y:S01]  /*1b00*/  WARPGROUP.ARRIVE ;  /* 0x00000000000079c5 */ /* 0x000fe20000000000 */
[----:B------:R-:W-:Y:S02]  /*1b10*/  UIADD3 UR5, UR42, 0x10180, URZ ;  /* 0x000101802a057890 */ /* 0x000fe4000fffe03f */
[----:B------:R-:W-:Y:S02]  /*1b20*/  USHF.R.U32.HI UR4, URZ, 0x4, UR4 ;  /* 0x000000043f047899 */ /* 0x000fe40008011604 */
[----:B------:R-:W-:-:S02]  /*1b30*/  USHF.R.U32.HI UR5, URZ, 0x4, UR5 ;  /* 0x000000043f057899 */ /* 0x000fc40008011605 */
[----:B------:R-:W-:Y:S02]  /*1b40*/  ULOP3.LUT UR4, UR4, 0x3fff, URZ, 0xc0, !UPT ;  /* 0x00003fff04047892 */ /* 0x000fe4000f8ec03f */
[----:B------:R-:W-:Y:S02]  /*1b50*/  ULOP3.LUT UR5, UR5, 0x3fff, URZ, 0xc0, !UPT ;  /* 0x00003fff05057892 */ /* 0x000fe4000f8ec03f */
[----:B------:R-:W-:Y:S02]  /*1b60*/  ULOP3.LUT UR8, UR4, 0x10000, URZ, 0xfc, !UPT ;  /* 0x0001000004087892 */ /* 0x000fe4000f8efc3f */
[----:B------:R-:W-:Y:S02]  /*1b70*/  ULOP3.LUT UR9, UR5, 0x10000, URZ, 0xfc, !UPT ;  /* 0x0001000005097892 */ /* 0x000fe4000f8efc3f */
[----:B------:R-:W-:Y:S02]  /*1b80*/  ULEA UR11, UR45, UR8, 0xa ;  /* 0x000000082d0b7291 */ /* 0x000fe4000f8e503f */
[----:B------:R-:W-:Y:S01]  /*1b90*/  ULEA UR10, UR45, UR9, 0xb ;  /* 0x000000092d0a7291 */ /* 0x000fe2000f8e583f */
[----:B------:R-:W-:Y:S01]  /*1ba0*/  UMOV UR5, 0x40000040 ;  /* 0x4000004000057882 */ /* 0x000fe20000000000 */
[----:B------:R-:W-:-:S03]  /*1bb0*/  UMOV UR7, 0x40000040 ;  /* 0x4000004000077882 */ /* 0x000fc60000000000 */
[----:B------:R-:W-:Y:S02]  /*1bc0*/  UMOV UR4, UR11 ;  /* 0x0000000b00047c82 */ /* 0x000fe40008000000 */
[----:B------:R-:W-:Y:S02]  /*1bd0*/  UMOV UR6, UR10 ;  /* 0x0000000a00067c82 */ /* 0x000fe40008000000 */
[----:B------:R-:W-:Y:S01]  /*1be0*/  HGMMA.64x128x8.F32.TF32 R24, gdesc[UR4], RZ, !UPT, gsb0 ;  /* 0x05e00000041879f0 */ /* 0x000fe2000c0028ff */
[----:B------:R-:W-:Y:S02]  /*1bf0*/  UIADD3 UR4, UR11, 0x2, URZ ;  /* 0x000000020b047890 */ /* 0x000fe4000fffe03f */
[----:B------:R-:W-:Y:S01]  /*1c00*/  UIADD3 UR6, UR10, 0x2, URZ ;  /* 0x000000020a067890 */ /* 0x000fe2000fffe03f */
[----:B------:R-:W-:Y:S01]  /*1c10*/  UMOV UR5, 0x40000040 ;  /* 0x4000004000057882 */ /* 0x000fe20000000000 */
[----:B------:R-:W-:Y:S01]  /*1c20*/  UMOV UR7, 0x40000040 ;  /* 0x4000004000077882 */ /* 0x000fe20000000000 */
[----:B------:R-:W-:-:S02]  /*1c30*/  WARPGROUP.DEPBAR.LE gsb0, 0x0 ;  /* 0x00008000000079c5 */ /* 0x000fc40000010000 */
[----:B------:R-:W-:-:S06]  /*1c40*/  WARPGROUP.ARRIVE ;  /* 0x00000000000079c5 */ /* 0x000fcc0000000000 */
[----:B------:R-:W-:Y:S01]  /*1c50*/  HGMMA.64x128x8.F32.TF32 R24, gdesc[UR4], R24, gsb0 ;  /* 0x05e00000041879f0 */ /* 0x000fe20008002818 */
[----:B------:R-:W-:Y:S02]  /*1c60*/  UIADD3 UR4, UR11, 0x4, URZ ;  /* 0x000000040b047890 */ /* 0x000fe4000fffe03f */
[----:B------:R-:W-:Y:S01]  /*1c70*/  UIADD3 UR6, UR10, 0x4, URZ ;  /* 0x000000040a067890 */ /* 0x000fe2000fffe03f */
[----:B------:R-:W-:Y:S01]  /*1c80*/  UMOV UR5, 0x40000040 ;  /* 0x4000004000057882 */ /* 0x000fe20000000000 */
[----:B------:R-:W-:Y:S01]  /*1c90*/  UMOV UR7, 0x40000040 ;  /* 0x4000004000077882 */ /* 0x000fe20000000000 */
[----:B------:R-:W-:Y:S02]  /*1ca0*/  WARPGROUP.DEPBAR.LE gsb0, 0x0 ;  /* 0x00008000000079c5 */ /* 0x000fe40000010000 */
        /* <DEDUP_REMOVED lines=36> */
[----:B------:R-:W-:Y:S03]  /*1ef0*/  HGMMA.64x128x8.F32.TF32 R24, gdesc[UR4], R24, gsb0 ;  /* 0x05e00000041879f0 */ /* 0x000fe60008002818 */
[----:B------:R-:W-:Y:S02]  /*1f00*/  WARPGROUP.DEPBAR.LE gsb0, 0x0 ;  /* 0x00008000000079c5 */ /* 0x000fe40000010000 */
[----:B------:R-:W-:Y:S05]  /*1f10*/  @!P2 BRA `(.L_x_24) ;  /* 0x000000040088a947 */ /* 0x000fea0003800000 */
[----:B------:R-:W-:Y:S01]  /*1f20*/  UIADD3 UR10, UR45, 0x1, URZ ;  /* 0x000000012d0a7890 */ /* 0x000fe2000fffe03f */
[----:B01----:R-:W-:Y:S02]  /*1f30*/  IMAD.U32 R0, RZ, RZ, UR46 ;  /* 0x0000002eff007e24 */ /* 0x003fe4000f8e00ff */
[----:B------:R-:W-:Y:S01]  /*1f40*/  IMAD.U32 R3, RZ, RZ, UR45 ;  /* 0x0000002dff037e24 */ /* 0x000fe2000f8e00ff */
[----:B------:R-:W-:-:S04]  /*1f50*/  UISETP.NE.AND UP0, UPT, UR10, 0x4, UPT ;  /* 0x000000040a00788c */ /* 0x000fc8000bf05270 */
[----:B------:R-:W-:Y:S02]  /*1f60*/  USEL UR4, URZ, 0x1, UP0 ;  /* 0x000000013f047887 */ /* 0x000fe40008000000 */
[----:B------:R-:W-:Y:S02]  /*1f70*/  USEL UR10, UR10, URZ, UP0 ;  /* 0x0000003f0a0a7287 */ /* 0x000fe40008000000 */
[----:B------:R-:W-:-:S06]  /*1f80*/  ULOP3.LUT UR4, UR48, UR4, URZ, 0x3c, !UPT ;  /* 0x0000000430047292 */ /* 0x000fcc000f8e3c3f */
[----:B------:R-:W-:-:S07]  /*1f90*/  IMAD.U32 R6, RZ, RZ, UR4 ;  /* 0x00000004ff067e24 */ /* 0x000fce000f8e00ff */
.L_x_31:
[----:B------:R-:W-:Y:S05]  /*1fa0*/  @!P0 BRA `(.L_x_25) ;  /* 0x0000000000048947 */ /* 0x000fea0003800000 */
[----:B------:R-:W-:Y:S01]  /*1fb0*/  BPT.TRAP 0x1 ;  /* 0x000000040000795c */ /* 0x000fe20000300000 */
.L_x_25:
[----:B------:R-:W-:Y:S01]  /*1fc0*/  ULEA UR4, UR10, UR42, 0x3 ;  /* 0x0000002a0a047291 */ /* 0x000fe2000f8e183f */
[----:B------:R-:W-:-:S08]  /*1fd0*/  SHF.L.U32 R4, R6, 0x1f, RZ ;  /* 0x0000001f06047819 */ /* 0x000fd000000006ff */
[----:B------:R0:W1:Y:S01]  /*1fe0*/  SYNCS.PHASECHK.TRANS64.TRYWAIT P1, [UR4], R4 ;  /* 0x00000004ff0075a7 */ /* 0x0000620008020144 */
[----:B------:R-:W-:Y:S05]  /*1ff0*/  @!P0 BRA `(.L_x_26) ;  /* 0x0000000000048947 */ /* 0x000fea0003800000 */
[----:B------:R-:W-:Y:S01]  /*2000*/  BPT.TRAP 0x1 ;  /* 0x000000040000795c */ /* 0x000fe20000300000 */
.L_x_26:
[----:B-1----:R-:W-:Y:S05]  /*2010*/  @P1 BRA `(.L_x_27) ;  /* 0x0000000000081947 */ /* 0x002fea0003800000 */
[----:B------:R-:W1:Y:S02]  /*2020*/  SYNCS.PHASECHK.TRANS64.TRYWAIT P1, [UR4], R4 ;  /* 0x00000004ff0075a7 */ /* 0x000e640008020144 */
[----:B-1----:R-:W-:Y:S05]  /*2030*/  @!P1 BRA `(.L_x_28) ;  /* 0x0000005400049947 */ /* 0x002fea0003800000 */
.L_x_27:
[----:B------:R-:W-:Y:S01]  /*2040*/  ULEA UR12, UR10, UR8, 0xa ;  /* 0x000000080a0c7291 */ /* 0x000fe2000f8e503f */
[----:B------:R-:W-:Y:S01]  /*2050*/  WARPGROUP.ARRIVE ;  /* 0x00000000000079c5 */ /* 0x000fe20000000000 */
[----:B------:R-:W-:Y:S01]  /*2060*/  ULEA UR11, UR10, UR9, 0xb ;  /* 0x000000090a0b7291 */ /* 0x000fe2000f8e583f */
[----:B------:R-:W-:Y:S01]  /*2070*/  UMOV UR5, 0x40000040 ;  /* 0x4000004000057882 */ /* 0x000fe20000000000 */
[----:B------:R-:W-:-:S03]  /*2080*/  UMOV UR7, 0x40000040 ;  /* 0x4000004000077882 */ /* 0x000fc60000000000 */
[----:B------:R-:W-:Y:S02]  /*2090*/  UMOV UR4, UR12 ;  /* 0x0000000c00047c82 */ /* 0x000fe40008000000 */
[----:B------:R-:W-:Y:S02]  /*20a0*/  UMOV UR6, UR11 ;  /* 0x0000000b00067c82 */ /* 0x000fe40008000000 */
[----:B------:R-:W-:Y:S01]  /*20b0*/  HGMMA.64x128x8.F32.TF32 R24, gdesc[UR4], R24, gsb0 ;  /* 0x05e00000041879f0 */ /* 0x000fe20008002818 */
        /* <DEDUP_REMOVED lines=51> */
[----:B------:R-:W-:Y:S01]  /*23f0*/  BPT.TRAP 0x1 ;  /* 0x000000040000795c */ /* 0x000fe20000300000 */
.L_x_29:
[----:B------:R-:W-:Y:S01]  /*2400*/  ISETP.NE.AND P1, PT, R23, RZ, PT ;  /* 0x000000ff1700720c */ /* 0x000fe20003f25270 */
[----:B------:R-:W-:-:S12]  /*2410*/  UISETP.GT.U32.AND UP0, UPT, UR40, 0x1, UPT ;  /* 0x000000012800788c */ /* 0x000fd8000bf04070 */
[----:B01----:R-:W-:-:S05]  /*2420*/  @P1 LEA R4, R3, UR42, 0x3 ;  /* 0x0000002a03041c11 */ /* 0x003fca000f8e18ff */
[----:B------:R-:W-:-:S05]  /*2430*/  @P1 VIADD R5, R4, 0x20 ;  /* 0x0000002004051836 */ /* 0x000fca0000000000 */
[----:B------:R-:W-:-:S04]  /*2440*/  @P1 PRMT R5, R22, 0x654, R5 ;  /* 0x0000065416051816 */ /* 0x000fc80000000005 */
[----:B------:R0:W-:Y:S01]  /*2450*/  @P1 SYNCS.ARRIVE.TRANS64.RED.A1T0 RZ, [R5+URZ], RZ ;  /* 0x000000ff05ff19a7 */ /* 0x0001e2000810043f */
[----:B------:R-:W-:-:S13]  /*2460*/  PLOP3.LUT P1, PT, PT, PT, UP0, 0x80, 0x0 ;  /* 0x000000000000781c */ /* 0x000fda0003f2f008 */
[----:B0-----:R-:W-:Y:S05]  /*2470*/  @P1 BRA `(.L_x_30) ;  /* 0x0000000000041947 */ /* 0x001fea0003800000 */
[----:B------:R-:W-:Y:S01]  /*2480*/  BPT.TRAP 0x1 ;  /* 0x000000040000795c */ /* 0x000fe20000300000 */
.L_x_30:
[----:B------:R-:W-:Y:S01]  /*2490*/  UIADD3 UR10, UR10, 0x1, URZ ;  /* 0x000000010a0a7890 */ /* 0x000fe2000fffe03f */
[C---:B------:R-:W-:Y:S01]  /*24a0*/  ISETP.GT.AND P2, PT, R0.reuse, 0x1, PT ;  /* 0x000000010000780c */ /* 0x040fe20003f44270 */
[----:B------:R-:W-:Y:S02]  /*24b0*/  VIADD R3, R3, 0x1 ;  /* 0x0000000103037836 */ /* 0x000fe40000000000 */
[----:B------:R-:W-:Y:S01]  /*24c0*/  UISETP.NE.AND UP0, UPT, UR10, 0x4, UPT ;  /* 0x000000040a00788c */ /* 0x000fe2000bf05270 */
[----:B------:R-:W-:Y:S02]  /*24d0*/  VIADD R0, R0, 0xffffffff ;  /* 0xffffffff00007836 */ /* 0x000fe40000000000 */
[C---:B------:R-:W-:Y:S01]  /*24e0*/  ISETP.NE.AND P1, PT, R3.reuse, 0x4, PT ;  /* 0x000000040300780c */ /* 0x040fe20003f25270 */
[----:B------:R-:W-:Y:S02]  /*24f0*/  USEL UR4, URZ, 0x1, UP0 ;  /* 0x000000013f047887 */ /* 0x000fe40008000000 */
[----:B------:R-:W-:Y:S01]  /*2500*/  USEL UR10, UR10, URZ, UP0 ;  /* 0x0000003f0a0a7287 */ /* 0x000fe20008000000 */
[----:B------:R-:W-:-:S03]  /*2510*/  SEL R3, R3, RZ, P1 ;  /* 0x000000ff03037207 */ /* 0x000fc60000800000 */
[----:B------:R-:W-:Y:S01]  /*2520*/  LOP3.LUT R6, R6, UR4, RZ, 0x3c, !PT ;  /* 0x0000000406067c12 */ /* 0x000fe2000f8e3cff */
[----:B------:R-:W-:Y:S07]  /*2530*/  @P2 BRA `(.L_x_31) ;  /* 0xfffffff800982947 */ /* 0x000fee000383ffff */
.L_x_24:
[----:B01----:R-:W0:Y:S01]  /*2540*/  LDC R0, c[0x0][0x28c] ;  /* 0x0000a300ff007b82 */ /* 0x003e220000000800 */
[----:B------:R1:W-:Y:S01]  /*2550*/  SYNCS.ARRIVE.TRANS64.A1T0 RZ, [R101+UR50], RZ ;  /* 0x000000ff65ff79a7 */ /* 0x0003e20008100032 */
[----:B0-----:R-:W-:-:S13]  /*2560*/  ISETP.GE.AND P1, PT, R0, 0x1, PT ;  /* 0x000000010000780c */ /* 0x001fda0003f26270 */
[----:B-1----:R-:W-:Y:S05]  /*2570*/  @!P1 BRA `(.L_x_32) ;  /* 0x0000000000409947 */ /* 0x002fea0003800000 */
[----:B------:R-:W-:Y:S05]  /*2580*/  @!P0 BRA `(.L_x_33) ;  /* 0x0000000000048947 */ /* 0x000fea0003800000 */
[----:B------:R-:W-:Y:S01]  /*2590*/  BPT.TRAP 0x1 ;  /* 0x000000040000795c */ /* 0x000fe20000300000 */
.L_x_33:
[----:B------:R-:W-:Y:S01]  /*25a0*/  ISETP.NE.AND P0, PT, R23, RZ, PT ;  /* 0x000000ff1700720c */ /* 0x000fe20003f05270 */
[----:B------:R-:W-:-:S12]  /*25b0*/  IMAD.U32 R3, RZ, RZ, UR42 ;  /* 0x0000002aff037e24 */ /* 0x000fd8000f8e00ff */
[----:B------:R-:W-:-:S05]  /*25c0*/  VOTEU.ANY UP0, P0 ;  /* 0x00000000003f7886 */ /* 0x000fca0000000100 */
[----:B------:R-:W-:Y:S02]  /*25d0*/  @UP0 UIADD3 UR4, UR46, UR45, URZ ;  /* 0x0000002d2e040290 */ /* 0x000fe4000fffe03f */
[----:B------:R-:W-:-:S04]  /*25e0*/  UISETP.GT.U32.AND UP0, UPT, UR40, 0x1, UPT ;  /* 0x000000012800788c */ /* 0x000fc8000bf04070 */
[----:B------:R-:W-:-:S04]  /*25f0*/  IMAD.U32 R0, RZ, RZ, UR4 ;  /* 0x00000004ff007e24 */ /* 0x000fc8000f8e00ff */
[----:B------:R-:W-:-:S05]  /*2600*/  @P0 IMAD.SHL.U32 R0, R0, 0x8, RZ ;  /* 0x0000000800000824 */ /* 0x000fca00078e00ff */
[----:B------:R-:W-:-:S04]  /*2610*/  @P0 LOP3.LUT R0, R0, 0x18, RZ, 0xc0, !PT ;  /* 0x0000001800000812 */ /* 0x000fc800078ec0ff */
[----:B------:R-:W-:-:S04]  /*2620*/  @P0 IADD3 R3, R3, 0x20, R0 ;  /* 0x0000002003030810 */ /* 0x000fc80007ffe000 */
[----:B------:R-:W-:-:S04]  /*2630*/  @P0 PRMT R3, R22, 0x654, R3 ;  /* 0x0000065416030816 */ /* 0x000fc80000000003 */
[----:B------:R0:W-:Y:S01]  /*2640*/  @P0 SYNCS.ARRIVE.TRANS64.RED.A1T0 RZ, [R3+URZ], RZ ;  /* 0x000000ff03ff09a7 */ /* 0x0001e2000810043f */
[----:B------:R-:W-:-:S13]  /*2650*/  PLOP3.LUT P0, PT, PT, PT, UP0, 0x80, 0x0 ;  /* 0x000000000000781c */ /* 0x000fda0003f0f008 */
[----:B0-----:R-:W-:Y:S05]  /*2660*/  @P0 BRA `(.L_x_32) ;  /* 0x0000000000040947 */ /* 0x001fea0003800000 */
[----:B------:R-:W-:Y:S01]  /*2670*/  BPT.TRAP 0x1 ;  /* 0x000000040000795c */ /* 0x000fe20000300000 */
.L_x_32:
[----:B------:R-:W-:Y:S02]  /*2680*/  SHF.L.U32 R0, R100, 0x1f, RZ ;  /* 0x0000001f64007819 */ /* 0x000fe400000006ff */
[----:B------:R-:W-:Y:S02]  /*2690*/  SHF.R.S32.HI R9, RZ, 0x1f, R19 ;  /* 0x0000001fff097819 */ /* 0x000fe40000011413 */
[----:B------:R-:W0:Y:S02]  /*26a0*/  SYNCS.PHASECHK.TRANS64.TRYWAIT P0, [R97+URZ+0x8], R0 ;  /* 0x00000800610075a7 */ /* 0x000e24000800017f */
[----:B0-----:R-:W-:Y:S05]  /*26b0*/  @!P0 BRA `(.L_x_34) ;  /* 0x0000004c007c8947 */ /* 0x001fea0003800000 */
.L_x_188:
[----:B------:R-:W-:Y:S01]  /*26c0*/  ULDC.64 UR4, c[0x0][0x5d0] ;  /* 0x0001740000047ab9 */ /* 0x000fe20000000a00 */
[----:B------:R-:W-:Y:S01]  /*26d0*/  ULDC UR6, c[0x0][0x284] ;  /* 0x0000a10000067ab9 */ /* 0x000fe20000000800 */
[----:B0-----:R-:W-:Y:S02]  /*26e0*/  IMAD R0, R9, UR4, RZ ;  /* 0x0000000409007c24 */ /* 0x001fe4000f8e02ff */
[----:B------:R-:W-:Y:S02]  /*26f0*/  IMAD.SHL.U32 R10, R2, 0x80, RZ ;  /* 0x00000080020a7824 */ /* 0x000fe400078e00ff */
[C---:B------:R-:W-:Y:S02]  /*2700*/  IMAD R5, R19.reuse, UR5, R0 ;  /* 0x0000000513057c24 */ /* 0x040fe4000f8e0200 */
[----:B------:R-:W-:Y:S01]  /*2710*/  IMAD.SHL.U32 R0, R18, 0x40, RZ ;  /* 0x0000004012007824 */ /* 0x000fe200078e00ff */
[----:B------:R-:W-:Y:S01]  /*2720*/  SHF.R.S32.HI R11, RZ, 0x1f, R10 ;  /* 0x0000001fff0b7819 */ /* 0x000fe2000001140a */
[----:B------:R-:W-:Y:S01]  /*2730*/  IMAD.WIDE.U32 R2, R19, UR4, R92 ;  /* 0x0000000413027c25 */ /* 0x000fe2000f8e005c */
[----:B------:R-:W-:-:S02]  /*2740*/  ULDC.64 UR4, c[0x0][0x5c8] ;  /* 0x0001720000047ab9 */ /* 0x000fc40000000a00 */
[----:B------:R-:W-:Y:S01]  /*2750*/  ISETP.GE.AND P0, PT, R0, UR6, PT ;  /* 0x0000000600007c0c */ /* 0x000fe2000bf06270 */
[----:B------:R-:W-:Y:S01]  /*2760*/  ULDC UR6, c[0x0][0x288] ;  /* 0x0000a20000067ab9 */ /* 0x000fe20000000800 */
[----:B------:R-:W-:Y:S01]  /*2770*/  IADD3 R2, P1, R10, R2, RZ ;  /* 0x000000020a027210 */ /* 0x000fe20007f3e0ff */
[----:B------:R-:W-:Y:S01]  /*2780*/  IMAD.WIDE R20, R18, 0x40, R90 ;  /* 0x0000004012147825 */ /* 0x000fe200078e025a */
[----:B------:R-:W-:Y:S02]  /*2790*/  ISETP.GE.OR P0, PT, R10, UR6, P0 ;  /* 0x000000060a007c0c */ /* 0x000fe40008706670 */
[----:B------:R-:W-:Y:S01]  /*27a0*/  IADD3.X R3, R11, R3, R5, P1, !PT ;  /* 0x000000030b037210 */ /* 0x000fe20000ffe405 */
[----:B------:R-:W-:-:S04]  /*27b0*/  IMAD R7, R21, UR4, RZ ;  /* 0x0000000415077c24 */ /* 0x000fc8000f8e02ff */
[C---:B------:R-:W-:Y:S02]  /*27c0*/  IMAD R7, R20.reuse, UR5, R7 ;  /* 0x0000000514077c24 */ /* 0x040fe4000f8e0207 */
[----:B------:R-:W-:-:S04]  /*27d0*/  IMAD.WIDE.U32 R102, R20, UR4, R2 ;  /* 0x0000000414667c25 */ /* 0x000fc8000f8e0002 */
[----:B------:R-:W-:Y:S05]  /*27e0*/  @P0 BRA `(.L_x_35) ;  /* 0x0000003000d00947 */ /* 0x000fea0003800000 */
[----:B-----5:R-:W-:Y:S01]  /*27f0*/  FSETP.NEU.AND P1, PT, R89, RZ, PT ;  /* 0x000000ff5900720b */ /* 0x020fe20003f2d000 */
[----:B------:R-:W-:Y:S01]  /*2800*/  IMAD.IADD R18, R96, 0x1, -R10 ;  /* 0x0000000160127824 */ /* 0x000fe200078e0a0a */
[----:B------:R-:W-:Y:S01]  /*2810*/  BSSY B0, `(.L_x_35) ;  /* 0x0000331000007945 */ /* 0x000fe20003800000 */
[----:B------:R-:W-:Y:S02]  /*2820*/  IMAD.IADD R0, R99, 0x1, -R0 ;  /* 0x0000000163007824 */ /* 0x000fe400078e0a00 */
[----:B------:R-:W-:Y:S01]  /*2830*/  IMAD.IADD R7, R103, 0x1, R7 ;  /* 0x0000000167077824 */ /* 0x000fe200078e0207 */
[----:B------:R-:W-:-:S04]  /*2840*/  ISETP.GT.AND P0, PT, R18, RZ, PT ;  /* 0x000000ff1200720c */ /* 0x000fc80003f04270 */
[----:B------:R-:W-:-:S03]  /*2850*/  ISETP.GT.AND P2, PT, R0, RZ, P0 ;  /* 0x000000ff0000720c */ /* 0x000fc60000744270 */
[----:B------:R-:W-:Y:S10]  /*2860*/  @!P1 BRA `(.L_x_36) ;  /* 0x0000002400149947 */ /* 0x000ff40003800000 */
[----:B------:R-:W0:Y:S01]  /*2870*/  LDC.64 R106, c[0x0][0x5b8] ;  /* 0x00016e00ff6a7b82 */ /* 0x000e220000000a00 */
[----:B------:R-:W-:-:S07]  /*2880*/  ULDC.64 UR4, c[0x0][0x5c0] ;  /* 0x0001700000047ab9 */ /* 0x000fce0000000a00 */
[----:B------:R-:W1:Y:S08]  /*2890*/  LDC.64 R108, c[0x0][0x5b0] ;  /* 0x00016c00ff6c7b82 */ /* 0x000e700000000a00 */
[----:B------:R-:W2:Y:S01]  /*28a0*/  LDC.64 R110, c[0x0][0x5a8] ;  /* 0x00016a00ff6e7b82 */ /* 0x000ea20000000a00 */
[-C--:B0-----:R-:W-:Y:S02]  /*28b0*/  IMAD R4, R9, R106.reuse, RZ ;  /* 0x0000006a09047224 */ /* 0x081fe400078e02ff */
[----:B------:R-:W-:-:S04]  /*28c0*/  IMAD.WIDE.U32 R2, R19, R106, R92 ;  /* 0x0000006a13027225 */ /* 0x000fc800078e005c */
[----:B------:R-:W-:Y:S01]  /*28d0*/  IMAD R103, R19, R107, R4 ;  /* 0x0000006b13677224 */ /* 0x000fe200078e0204 */
[----:B------:R-:W-:Y:S01]  /*28e0*/  IADD3 R4, P1, R10, R2, RZ ;  /* 0x000000020a047210 */ /* 0x000fe20007f3e0ff */
[----:B-1----:R-:W-:-:S03]  /*28f0*/  IMAD R2, R21, R108, RZ ;  /* 0x0000006c15027224 */ /* 0x002fc600078e02ff */
[----:B------:R-:W-:Y:S01]  /*2900*/  IADD3.X R5, R11, R3, R103, P1, !PT ;  /* 0x000000030b057210 */ /* 0x000fe20000ffe467 */
[C---:B------:R-:W-:Y:S02]  /*2910*/  IMAD R21, R20.reuse, R109, R2 ;  /* 0x0000006d14157224 */ /* 0x040fe400078e0202 */
[----:B------:R-:W-:-:S04]  /*2920*/  IMAD.WIDE.U32 R2, R20, R108, R4 ;  /* 0x0000006c14027225 */ /* 0x000fc800078e0004 */
[----:B------:R-:W-:Y:S01]  /*2930*/  IMAD.IADD R3, R3, 0x1, R21 ;  /* 0x0000000103037824 */ /* 0x000fe200078e0215 */
[----:B--2---:R-:W-:-:S04]  /*2940*/  LEA R8, P1, R2, R110, 0x2 ;  /* 0x0000006e02087211 */ /* 0x004fc800078210ff */
[----:B------:R-:W-:-:S05]  /*2950*/  LEA.HI.X R9, R2, R111, R3, 0x2, P1 ;  /* 0x0000006f02097211 */ /* 0x000fca00008f1403 */
[----:B------:R0:W2:Y:S01]  /*2960*/  @P2 LDG.E.LTC128B R104, desc[UR54][R8.64] ;  /* 0x0000003608682981 */ /* 0x0000a2000c1e1920 */
[----:B------:R-:W-:Y:S01]  /*2970*/  IMAD.WIDE.U32 R2, R20, R108, R10 ;  /* 0x0000006c14027225 */ /* 0x000fe200078e000a */
[----:B------:R-:W-:Y:S01]  /*2980*/  SHF.L.U64.HI R15, R108, 0x3, R109 ;  /* 0x000000036c0f7819 */ /* 0x000fe2000001026d */
[----:B------:R-:W-:Y:S01]  /*2990*/  BSSY B1, `(.L_x_37) ;  /* 0x0000017000017945 */ /* 0x000fe20003800000 */
[----:B------:R-:W-:Y:S01]  /*29a0*/  ISETP.GT.AND P0, PT, R0, 0x8, P0 ;  /* 0x000000080000780c */ /* 0x000fe20000704270 */
[----:B------:R-:W-:Y:S01]  /*29b0*/  IMAD.SHL.U32 R14, R108, 0x8, RZ ;  /* 0x000000086c0e7824 */ /* 0x000fe200078e00ff */
[----:B------:R-:W-:-:S03]  /*29c0*/  IADD3 R12, P1, R92, R2, RZ ;  /* 0x000000025c0c7210 */ /* 0x000fc60007f3e0ff */
[----:B------:R-:W-:Y:S01]  /*29d0*/  IMAD.WIDE.U32 R14, R20, R108, R14 ;  /* 0x0000006c140e7225 */ /* 0x000fe200078e000e */
[----:B------:R-:W-:Y:S02]  /*29e0*/  IADD3.X R13, R93, R21, R3, P1, !PT ;  /* 0x000000155d0d7210 */ /* 0x000fe40000ffe403 */
[C---:B------:R-:W-:Y:S01]  /*29f0*/  LEA R6, P1, R102.reuse, UR4, 0x2 ;  /* 0x0000000466067c11 */ /* 0x040fe2000f8210ff */
[----:B------:R-:W-:Y:S02]  /*2a00*/  IMAD.IADD R21, R21, 0x1, R15 ;  /* 0x0000000115157824 */ /* 0x000fe400078e020f */
[----:B------:R-:W-:Y:S01]  /*2a10*/  IMAD.WIDE.U32 R12, R19, R106, R12 ;  /* 0x0000006a130c7225 */ /* 0x000fe200078e000c */
[----:B------:R-:W-:Y:S02]  /*2a20*/  LEA.HI.X R7, R102, UR5, R7, 0x2, P1 ;  /* 0x0000000566077c11 */ /* 0x000fe400088f1407 */
[----:B------:R-:W-:Y:S01]  /*2a30*/  ISETP.GT.AND P1, PT, R18, 0x1, PT ;  /* 0x000000011200780c */ /* 0x000fe20003f24270 */
[----:B------:R-:W-:Y:S01]  /*2a40*/  IMAD.IADD R3, R103, 0x1, R13 ;  /* 0x0000000167037824 */ /* 0x000fe200078e020d */
[----:B------:R-:W-:-:S02]  /*2a50*/  LEA R2, P3, R12, R110, 0x2 ;  /* 0x0000006e0c027211 */ /* 0x000fc400078610ff */
[----:B------:R-:W-:Y:S02]  /*2a60*/  ISETP.GT.AND P5, PT, R0, RZ, P1 ;  /* 0x000000ff0000720c */ /* 0x000fe40000fa4270 */
[----:B------:R-:W-:Y:S02]  /*2a70*/  LEA.HI.X R3, R12, R111, R3, 0x2, P3 ;  /* 0x0000006f0c037211 */ /* 0x000fe400018f1403 */
[----:B0-----:R-:W-:-:S04]  /*2a80*/  IADD3 R8, P3, R4, R14, RZ ;  /* 0x0000000e04087210 */ /* 0x001fc80007f7e0ff */
[----:B------:R-:W-:Y:S01]  /*2a90*/  LEA R12, P4, R8, R110, 0x2 ;  /* 0x0000006e080c7211 */ /* 0x000fe200078810ff */
[----:B------:R-:W-:Y:S02]  /*2aa0*/  IMAD.X R5, R21, 0x1, R5, P3 ;  /* 0x0000000115057824 */ /* 0x000fe400018e0605 */
[----:B--2---:R-:W-:-:S04]  /*2ab0*/  FMUL R9, R104, R89 ;  /* 0x0000005968097220 */ /* 0x004fc80000400000 */
[----:B------:R-:W-:-:S05]  /*2ac0*/  FFMA R9, R24, R88, R9 ;  /* 0x0000005818097223 */ /* 0x000fca0000000009 */
[----:B------:R0:W-:Y:S01]  /*2ad0*/  @P2 STG.E desc[UR54][R6.64], R9 ;  /* 0x0000000906002986 */ /* 0x0001e2000c101936 */
[----:B------:R-:W-:Y:S05]  /*2ae0*/  @!P5 BRA `(.L_x_38) ;  /* 0x000000000004d947 */ /* 0x000fea0003800000 */
[----:B------:R1:W5:Y:S02]  /*2af0*/  LDG.E.LTC128B R104, desc[UR54][R2.64+0x4] ;  /* 0x0000043602687981 */ /* 0x000364000c1e1920 */
.L_x_38:
[----:B------:R-:W-:Y:S05]  /*2b00*/  BSYNC B1 ;  /* 0x0000000000017941 */ /* 0x000fea0003800000 */
.L_x_37:
[----:B-----5:R-:W-:Y:S01]  /*2b10*/  FMUL R4, R104, R89 ;  /* 0x0000005968047220 */ /* 0x020fe20000400000 */
[----:B------:R-:W-:-:S03]  /*2b20*/  LEA.HI.X R13, R8, R111, R5, 0x2, P4 ;  /* 0x0000006f080d7211 */ /* 0x000fc600020f1405 */
[----:B------:R-:W-:-:S05]  /*2b30*/  FFMA R25, R25, R88, R4 ;  /* 0x0000005819197223 */ /* 0x000fca0000000004 */
[----:B------:R2:W-:Y:S04]  /*2b40*/  @P5 STG.E desc[UR54][R6.64+0x4], R25 ;  /* 0x0000041906005986 */ /* 0x0005e8000c101936 */
[----:B------:R-:W3:Y:S01]  /*2b50*/  @P0 LDG.E.LTC128B R104, desc[UR54][R12.64] ;  /* 0x000000360c680981 */ /* 0x000ee2000c1e1920 */
[----:B------:R-:W-:Y:S01]  /*2b60*/  IADD3 R10, P2, P3, R92, R14, R10 ;  /* 0x0000000e5c0a7210 */ /* 0x000fe20007b5e00a */
[----:B------:R-:W-:Y:S01]  /*2b70*/  BSSY B1, `(.L_x_39) ;  /* 0x0000010000017945 */ /* 0x000fe20003800000 */
[----:B0-----:R-:W-:Y:S02]  /*2b80*/  SHF.L.U64.HI R9, R95, 0x2, R94 ;  /* 0x000000025f097819 */ /* 0x001fe4000001025e */
[----:B------:R-:W-:Y:S02]  /*2b90*/  IADD3.X R11, R93, R21, R11, P2, P3 ;  /* 0x000000155d0b7210 */ /* 0x000fe400017e640b */
[----:B------:R-:W-:-:S02]  /*2ba0*/  LEA R8, P3, R95, R6, 0x2 ;  /* 0x000000065f087211 */ /* 0x000fc400078610ff */
[----:B------:R-:W-:Y:S01]  /*2bb0*/  ISETP.GT.AND P1, PT, R0, 0x8, P1 ;  /* 0x000000080000780c */ /* 0x000fe20000f24270 */
[----:B------:R-:W-:Y:S01]  /*2bc0*/  IMAD.WIDE.U32 R10, R19, R106, R10 ;  /* 0x0000006a130a7225 */ /* 0x000fe200078e000a */
[----:B------:R-:W-:-:S03]  /*2bd0*/  ISETP.GT.AND P2, PT, R18, 0x8, PT ;  /* 0x000000081200780c */ /* 0x000fc60003f44270 */
[----:B------:R-:W-:Y:S01]  /*2be0*/  IMAD.X R9, R9, 0x1, R7, P3 ;  /* 0x0000000109097824 */ /* 0x000fe200018e0607 */
[----:B------:R-:W-:Y:S01]  /*2bf0*/  LEA R4, P4, R10, R110, 0x2 ;  /* 0x0000006e0a047211 */ /* 0x000fe200078810ff */
[----:B------:R-:W-:Y:S02]  /*2c00*/  IMAD.IADD R11, R103, 0x1, R11 ;  /* 0x00000001670b7824 */ /* 0x000fe400078e020b */
[----:B---3--:R-:W-:-:S04]  /*2c10*/  FMUL R5, R104, R89 ;  /* 0x0000005968057220 */ /* 0x008fc80000400000 */
[----:B------:R-:W-:Y:S01]  /*2c20*/  FFMA R13, R26, R88, R5 ;  /* 0x000000581a0d7223 */ /* 0x000fe20000000005 */
[----:B------:R-:W-:-:S04]  /*2c30*/  LEA.HI.X R5, R10, R111, R11, 0x2, P4 ;  /* 0x0000006f0a057211 */ /* 0x000fc800020f140b */
[----:B------:R2:W-:Y:S01]  /*2c40*/  @P0 STG.E desc[UR54][R8.64], R13 ;  /* 0x0000000d08000986 */ /* 0x0005e2000c101936 */
[----:B------:R-:W-:Y:S05]  /*2c50*/  @!P1 BRA `(.L_x_40) ;  /* 0x0000000000049947 */ /* 0x000fea0003800000 */
[----:B------:R0:W5:Y:S02]  /*2c60*/  LDG.E.LTC128B R104, desc[UR54][R4.64+0x4] ;  /* 0x0000043604687981 */ /* 0x000164000c1e1920 */
.L_x_40:
[----:B------:R-:W-:Y:S05]  /*2c70*/  BSYNC B1 ;  /* 0x0000000000017941 */ /* 0x000fea0003800000 */
.L_x_39:
[----:B-----5:R-:W-:Y:S01]  /*2c80*/  FMUL R10, R104, R89 ;  /* 0x00000059680a7220 */ /* 0x020fe20000400000 */
[----:B------:R-:W-:Y:S01]  /*2c90*/  ISETP.GT.AND P3, PT, R0, RZ, P2 ;  /* 0x000000ff0000720c */ /* 0x000fe20001764270 */
[----:B------:R-:W-:Y:S01]  /*2ca0*/  BSSY B1, `(.L_x_41) ;  /* 0x0000006000017945 */ /* 0x000fe20003800000 */
[----:B------:R-:W-:Y:S01]  /*2cb0*/  ISETP.GT.AND P0, PT, R18, 0x9, PT ;  /* 0x000000091200780c */ /* 0x000fe20003f04270 */
[----:B------:R-:W-:-:S05]  /*2cc0*/  FFMA R27, R27, R88, R10 ;  /* 0x000000581b1b7223 */ /* 0x000fca000000000a */
[----:B------:R3:W-:Y:S05]  /*2cd0*/  @P1 STG.E desc[UR54][R8.64+0x4], R27 ;  /* 0x0000041b08001986 */ /* 0x0007ea000c101936 */
[----:B------:R-:W-:Y:S05]  /*2ce0*/  @!P3 BRA `(.L_x_42) ;  /* 0x000000000004b947 */ /* 0x000fea0003800000 */
[----:B------:R4:W5:Y:S02]  /*2cf0*/  LDG.E.LTC128B R104, desc[UR54][R2.64+0x20] ;  /* 0x0000203602687981 */ /* 0x000964000c1e1920 */
.L_x_42:
[----:B------:R-:W-:Y:S05]  /*2d00*/  BSYNC B1 ;  /* 0x0000000000017941 */ /* 0x000fea0003800000 */
.L_x_41:
[----:B-----5:R-:W-:Y:S01]  /*2d10*/  FMUL R11, R104, R89 ;  /* 0x00000059680b7220 */ /* 0x020fe20000400000 */
[----:B------:R-:W-:Y:S01]  /*2d20*/  ISETP.GT.AND P1, PT, R0, RZ, P0 ;  /* 0x000000ff0000720c */ /* 0x000fe20000724270 */
[----:B------:R-:W-:Y:S02]  /*2d30*/  BSSY B1, `(.L_x_43) ;  /* 0x0000005000017945 */ /* 0x000fe40003800000 */
[----:B------:R-:W-:-:S05]  /*2d40*/  FFMA R11, R28, R88, R11 ;  /* 0x000000581c0b7223 */ /* 0x000fca000000000b */
[----:B------:R0:W-:Y:S05]  /*2d50*/  @P3 STG.E desc[UR54][R6.64+0x20], R11 ;  /* 0x0000200b06003986 */ /* 0x0001ea000c101936 */
[----:B------:R-:W-:Y:S05]  /*2d60*/  @!P1 BRA `(.L_x_44) ;  /* 0x0000000000049947 */ /* 0x000fea0003800000 */
[----:B------:R0:W5:Y:S02]  /*2d70*/  LDG.E.LTC128B R104, desc[UR54][R2.64+0x24] ;  /* 0x0000243602687981 */ /* 0x000164000c1e1920 */
.L_x_44:
[----:B------:R-:W-:Y:S05]  /*2d80*/  BSYNC B1 ;  /* 0x0000000000017941 */ /* 0x000fea0003800000 */
.L_x_43:
[----:B-----5:R-:W-:Y:S01]  /*2d90*/  FMUL R10, R104, R89 ;  /* 0x00000059680a7220 */ /* 0x020fe20000400000 */
[----:B------:R-:W-:Y:S01]  /*2da0*/  ISETP.GT.AND P2, PT, R0, 0x8, P2 ;  /* 0x000000080000780c */ /* 0x000fe20001744270 */
[----:B------:R-:W-:Y:S02]  /*2db0*/  BSSY B1, `(.L_x_45) ;  /* 0x0000005000017945 */ /* 0x000fe40003800000 */
[----:B------:R-:W-:-:S05]  /*2dc0*/  FFMA R29, R29, R88, R10 ;  /* 0x000000581d1d7223 */ /* 0x000fca000000000a */
[----:B------:R0:W-:Y:S05]  /*2dd0*/  @P1 STG.E desc[UR54][R6.64+0x24], R29 ;  /* 0x0000241d06001986 */ /* 0x0001ea000c101936 */
[----:B------:R-:W-:Y:S05]  /*2de0*/  @!P2 BRA `(.L_x_46) ;  /* 0x000000000004a947 */ /* 0x000fea0003800000 */
[----:B------:R0:W5:Y:S02]  /*2df0*/  LDG.E.LTC128B R104, desc[UR54][R4.64+0x20] ;  /* 0x0000203604687981 */ /* 0x000164000c1e1920 */
.L_x_46:
[----:B------:R-:W-:Y:S05]  /*2e00*/  BSYNC B1 ;  /* 0x0000000000017941 */ /* 0x000fea0003800000 */
.L_x_45:
[----:B0----5:R-:W-:Y:S01]  /*2e10*/  FMUL R11, R104, R89 ;  /* 0x00000059680b7220 */ /* 0x021fe20000400000 */
[----:B------:R-:W-:Y:S01]  /*2e20*/  ISETP.GT.AND P0, PT, R0, 0x8, P0 ;  /* 0x000000080000780c */ /* 0x000fe20000704270 */
[----:B------:R-:W-:Y:S01]  /*2e30*/  BSSY B1, `(.L_x_47) ;  /* 0x0000006000017945 */ /* 0x000fe20003800000 */
[----:B------:R-:W-:Y:S01]  /*2e40*/  ISETP.GT.AND P1, PT, R18, 0x10, PT ;  /* 0x000000101200780c */ /* 0x000fe20003f24270 */
[----:B------:R-:W-:-:S05]  /*2e50*/  FFMA R11, R30, R88, R11 ;  /* 0x000000581e0b7223 */ /* 0x000fca000000000b */
[----:B------:R0:W-:Y:S05]  /*2e60*/  @P2 STG.E desc[UR54][R8.64+0x20], R11 ;  /* 0x0000200b08002986 */ /* 0x0001ea000c101936 */
[----:B------:R-:W-:Y:S05]  /*2e70*/  @!P0 BRA `(.L_x_48) ;  /* 0x0000000000048947 */ /* 0x000fea0003800000 */
[----:B------:R0:W5:Y:S02]  /*2e80*/  LDG.E.LTC128B R104, desc[UR54][R4.64+0x24] ;  /* 0x0000243604687981 */ /* 0x000164000c1e1920 */
.L_x_48:
[----:B------:R-:W-:Y:S05]  /*2e90*/  BSYNC B1 ;  /* 0x0000000000017941 */ /* 0x000fea0003800000 */
.L_x_47:
        /* <DEDUP_REMOVED lines=8> */
.L_x_50:
[----:B------:R-:W-:Y:S05]  /*2f20*/  BSYNC B1 ;  /* 0x0000000000017941 */ /* 0x000fea0003800000 */
.L_x_49:
[----:B0----5:R-:W-:Y:S01]  /*2f30*/  FMUL R11, R104, R89 ;  /* 0x00000059680b7220 */ /* 0x021fe20000400000 */
[----:B------:R-:W-:Y:S01]  /*2f40*/  ISETP.GT.AND P0, PT, R0, RZ, P2 ;  /* 0x000000ff0000720c */ /* 0x000fe20001704270 */
[----:B------:R-:W-:Y:S02]  /*2f50*/  BSSY B1, `(.L_x_51) ;  /* 0x0000005000017945 */ /* 0x000fe40003800000 */
[----:B------:R-:W-:-:S05]  /*2f60*/  FFMA R11, R32, R88, R11 ;  /* 0x00000058200b7223 */ /* 0x000fca000000000b */
[----:B------:R0:W-:Y:S05]  /*2f70*/  @P3 STG.E desc[UR54][R6.64+0x40], R11 ;  /* 0x0000400b06003986 */ /* 0x0001ea000c101936 */
[----:B------:R-:W-:Y:S05]  /*2f80*/  @!P0 BRA `(.L_x_52) ;  /* 0x0000000000048947 */ /* 0x000fea0003800000 */
[----:B------:R0:W5:Y:S02]  /*2f90*/  LDG.E.LTC128B R104, desc[UR54][R2.64+0x44] ;  /* 0x0000443602687981 */ /* 0x000164000c1e1920 */
.L_x_52:
[----:B------:R-:W-:Y:S05]  /*2fa0*/  BSYNC B1 ;  /* 0x0000000000017941 */ /* 0x000fea0003800000 */
.L_x_51:
[----:B-----5:R-:W-:Y:S01]  /*2fb0*/  FMUL R10, R104, R89 ;  /* 0x00000059680a7220 */ /* 0x020fe20000400000 */
[----:B------:R-:W-:Y:S01]  /*2fc0*/  ISETP.GT.AND P1, PT, R0, 0x8, P1 ;  /* 0x000000080000780c */ /* 0x000fe20000f24270 */
[----:B------:R-:W-:Y:S02]  /*2fd0*/  BSSY B1, `(.L_x_53) ;  /* 0x0000005000017945 */ /* 0x000fe40003800000 */
[----:B------:R-:W-:-:S05]  /*2fe0*/  FFMA R33, R33, R88, R10 ;  /* 0x0000005821217223 */ /* 0x000fca000000000a */
[----:B------:R0:W-:Y:S05]  /*2ff0*/  @P0 STG.E desc[UR54][R6.64+0x44], R33 ;  /* 0x0000442106000986 */ /* 0x0001ea000c101936 */
[----:B------:R-:W-:Y:S05]  /*3000*/  @!P1 BRA `(.L_x_54) ;  /* 0x0000000000049947 */ /* 0x000fea0003800000 */
[----:B------:R0:W5:Y:S02]  /*3010*/  LDG.E.LTC128B R104, desc[UR54][R4.64+0x40] ;  /* 0x0000403604687981 */ /* 0x000164000c1e1920 */
.L_x_54:
[----:B------:R-:W-:Y:S05]  /*3020*/  BSYNC B1 ;  /* 0x0000000000017941 */ /* 0x000fea0003800000 */
.L_x_53:
        /* <DEDUP_REMOVED lines=8> */
.L_x_56:
[----:B------:R-:W-:Y:S05]  /*30b0*/  BSYNC B1 ;  /* 0x0000000000017941 */ /* 0x000fea0003800000 */
.L_x_55:
        /* <DEDUP_REMOVED lines=8> */
.L_x_58:
[----:B------:R-:W-:Y:S05]  /*3140*/  BSYNC B1 ;  /* 0x0000000000017941 */ /* 0x000fea0003800000 */
.L_x_57:
[----:B0----5:R-:W-:Y:S01]  /*3150*/  FMUL R11, R104, R89 ;  /* 0x00000059680b7220 */ /* 0x021fe20000400000 */
[----:B------:R-:W-:Y:S01]  /*3160*/  ISETP.GT.AND P2, PT, R0, RZ, P1 ;  /* 0x000000ff0000720c */ /* 0x000fe20000f44270 */
[----:B------:R-:W-:Y:S02]  /*3170*/  BSSY B1, `(.L_x_59) ;  /* 0x0000005000017945 */ /* 0x000fe40003800000 */
[----:B------:R-:W-:-:S05]  /*3180*/  FFMA R11, R36, R88, R11 ;  /* 0x00000058240b7223 */ /* 0x000fca000000000b */
[----:B------:R0:W-:Y:S05]  /*3190*/  @P3 STG.E desc[UR54][R6.64+0x60], R11 ;  /* 0x0000600b06003986 */ /* 0x0001ea000c101936 */
[----:B------:R-:W-:Y:S05]  /*31a0*/  @!P2 BRA `(.L_x_60) ;  /* 0x000000000004a947 */ /* 0x000fea0003800000 */
[----:B------:R0:W5:Y:S02]  /*31b0*/  LDG.E.LTC128B R104, desc[UR54][R2.64+0x64] ;  /* 0x0000643602687981 */ /* 0x000164000c1e1920 */
.L_x_60:
[----:B------:R-:W-:Y:S05]  /*31c0*/  BSYNC B1 ;  /* 0x0000000000017941 */ /* 0x000fea0003800000 */
.L_x_59:
[----:B-----5:R-:W-:Y:S01]  /*31d0*/  FMUL R10, R104, R89 ;  /* 0x00000059680a7220 */ /* 0x020fe20000400000 */
[----:B------:R-:W-:Y:S01]  /*31e0*/  ISETP.GT.AND P0, PT, R0, 0x8, P0 ;  /* 0x000000080000780c */ /* 0x000fe20000704270 */
[----:B------:R-:W-:Y:S02]  /*31f0*/  BSSY B1, `(.L_x_61) ;  /* 0x0000005000017945 */ /* 0x000fe40003800000 */
[----:B------:R-:W-:-:S05]  /*3200*/  FFMA R37, R37, R88, R10 ;  /* 0x0000005825257223 */ /* 0x000fca000000000a */
[----:B------:R0:W-:Y:S05]  /*3210*/  @P2 STG.E desc[UR54][R6.64+0x64], R37 ;  /* 0x0000642506002986 */ /* 0x0001ea000c101936 */
[----:B------:R-:W-:Y:S05]  /*3220*/  @!P0 BRA `(.L_x_62) ;  /* 0x0000000000048947 */ /* 0x000fea0003800000 */
[----:B------:R0:W5:Y:S02]  /*3230*/  LDG.E.LTC128B R104, desc[UR54][R4.64+0x60] ;  /* 0x0000603604687981 */ /* 0x000164000c1e1920 */
.L_x_62:
[----:B------:R-:W-:Y:S05]  /*3240*/  BSYNC B1 ;  /* 0x0000000000017941 */ /* 0x000fea0003800000 */
.L_x_61:
        /* <DEDUP_REMOVED lines=8> */
.L_x_64:
[----:B------:R-:W-:Y:S05]  /*32d0*/  BSYNC B1 ;  /* 0x0000000000017941 */ /* 0x000fea0003800000 */
.L_x_63:
        /* <DEDUP_REMOVED lines=8> */
.L_x_66:
[----:B------:R-:W-:Y:S05]  /*3360*/  BSYNC B1 ;  /* 0x0000000000017941 */ /* 0x000fea0003800000 */
.L_x_65:
[----:B0----5:R-:W-:Y:S01]  /*3370*/  FMUL R11, R104, R89 ;  /* 0x00000059680b7220 */ /* 0x021fe20000400000 */
[----:B------:R-:W-:Y:S01]  /*3380*/  ISETP.GT.AND P1, PT, R0, RZ, P0 ;  /* 0x000000ff0000720c */ /* 0x000fe20000724270 */
[----:B------:R-:W-:Y:S02]  /*3390*/  BSSY B1, `(.L_x_67) ;  /* 0x0000005000017945 */ /* 0x000fe40003800000 */
[----:B------:R-:W-:-:S05]  /*33a0*/  FFMA R11, R40, R88, R11 ;  /* 0x00000058280b7223 */ /* 0x000fca000000000b */
[----:B------:R0:W-:Y:S05]  /*33b0*/  @P3 STG.E desc[UR54][R6.64+0x80], R11 ;  /* 0x0000800b06003986 */ /* 0x0001ea000c101936 */
[----:B------:R-:W-:Y:S05]  /*33c0*/  @!P1 BRA `(.L_x_68) ;  /* 0x0000000000049947 */ /* 0x000fea0003800000 */
[----:B------:R0:W5:Y:S02]  /*33d0*/  LDG.E.LTC128B R104, desc[UR54][R2.64+0x84] ;  /* 0x0000843602687981 */ /* 0x000164000c1e1920 */
.L_x_68:
[----:B------:R-:W-:Y:S05]  /*33e0*/  BSYNC B1 ;  /* 0x0000000000017941 */ /* 0x000fea0003800000 */
.L_x_67:
[----:B-----5:R-:W-:Y:S01]  /*33f0*/  FMUL R10, R104, R89 ;  /* 0x00000059680a7220 */ /* 0x020fe20000400000 */
[----:B------:R-:W-:Y:S01]  /*3400*/  ISETP.GT.AND P2, PT, R0, 0x8, P2 ;  /* 0x000000080000780c */ /* 0x000fe20001744270 */
[----:B------:R-:W-:Y:S02]  /*3410*/  BSSY B1, `(.L_x_69) ;  /* 0x0000005000017945 */ /* 0x000fe40003800000 */
[----:B------:R-:W-:-:S05]  /*3420*/  FFMA R41, R41, R88, R10 ;  /* 0x0000005829297223 */ /* 0x000fca000000000a */
[----:B------:R0:W-:Y:S05]  /*3430*/  @P1 STG.E desc[UR54][R6.64+0x84], R41 ;  /* 0x0000842906001986 */ /* 0x0001ea000c101936 */
[----:B------:R-:W-:Y:S05]  /*3440*/  @!P2 BRA `(.L_x_70) ;  /* 0x000000000004a947 */ /* 0x000fea0003800000 */
[----:B------:R0:W5:Y:S02]  /*3450*/  LDG.E.LTC128B R104, desc[UR54][R4.64+0x80] ;  /* 0x0000803604687981 */ /* 0x000164000c1e1920 */
.L_x_70:
[----:B------:R-:W-:Y:S05]  /*3460*/  BSYNC B1 ;  /* 0x0000000000017941 */ /* 0x000fea0003800000 */
.L_x_69:
        /* <DEDUP_REMOVED lines=8> */
.L_x_72:
[----:B------:R-:W-:Y:S05]  /*34f0*/  BSYNC B1 ;  /* 0x0000000000017941 */ /* 0x000fea0003800000 */
.L_x_71:
        /* <DEDUP_REMOVED lines=8> */
.L_x_74:
[----:B------:R-:W-:Y:S05]  /*3580*/  BSYNC B1 ;  /* 0x0000000000017941 */ /* 0x000fea0003800000 */
.L_x_73:
[----:B0----5:R-:W-:Y:S01]  /*3590*/  FMUL R11, R104, R89 ;  /* 0x00000059680b7220 */ /* 0x021fe20000400000 */
[----:B------:R-:W-:Y:S01]  /*35a0*/  ISETP.GT.AND P0, PT, R0, RZ, P2 ;  /* 0x000000ff0000720c */ /* 0x000fe20001704270 */
[----:B------:R-:W-:Y:S02]  /*35b0*/  BSSY B1, `(.L_x_75) ;  /* 0x0000005000017945 */ /* 0x000fe40003800000 */
[----:B------:R-:W-:-:S05]  /*35c0*/  FFMA R11, R44, R88, R11 ;  /* 0x000000582c0b7223 */ /* 0x000fca000000000b */
[----:B------:R0:W-:Y:S05]  /*35d0*/  @P3 STG.E desc[UR54][R6.64+0xa0], R11 ;  /* 0x0000a00b06003986 */ /* 0x0001ea000c101936 */
[----:B------:R-:W-:Y:S05]  /*35e0*/  @!P0 BRA `(.L_x_76) ;  /* 0x0000000000048947 */ /* 0x000fea0003800000 */
[----:B------:R0:W5:Y:S02]  /*35f0*/  LDG.E.LTC128B R104, desc[UR54][R2.64+0xa4] ;  /* 0x0000a43602687981 */ /* 0x000164000c1e1920 */
.L_x_76:
[----:B------:R-:W-:Y:S05]  /*3600*/  BSYNC B1 ;  /* 0x0000000000017941 */ /* 0x000fea0003800000 */
.L_x_75:
[----:B-----5:R-:W-:Y:S01]  /*3610*/  FMUL R10, R104, R89 ;  /* 0x00000059680a7220 */ /* 0x020fe20000400000 */
[----:B------:R-:W-:Y:S01]  /*3620*/  ISETP.GT.AND P1, PT, R0, 0x8, P1 ;  /* 0x000000080000780c */ /* 0x000fe20000f24270 */
[----:B------:R-:W-:Y:S02]  /*3630*/  BSSY B1, `(.L_x_77) ;  /* 0x0000005000017945 */ /* 0x000fe40003800000 */
[----:B------:R-:W-:-:S05]  /*3640*/  FFMA R45, R45, R88, R10 ;  /* 0x000000582d2d7223 */ /* 0x000fca000000000a */
[----:B------:R0:W-:Y:S05]  /*3650*/  @P0 STG.E desc[UR54][R6.64+0xa4], R45 ;  /* 0x0000a42d06000986 */ /* 0x0001ea000c101936 */
[----:B------:R-:W-:Y:S05]  /*3660*/  @!P1 BRA `(.L_x_78) ;  /* 0x0000000000049947 */ /* 0x000fea0003800000 */
[----:B------:R0:W5:Y:S02]  /*3670*/  LDG.E.LTC128B R104, desc[UR54][R4.64+0xa0] ;  /* 0x0000a03604687981 */ /* 0x000164000c1e1920 */
.L_x_78:
[----:B------:R-:W-:Y:S05]  /*3680*/  BSYNC B1 ;  /* 0x0000000000017941 */ /* 0x000fea0003800000 */
.L_x_77:
        /* <DEDUP_REMOVED lines=8> */
.L_x_80:
[----:B------:R-:W-:Y:S05]  /*3710*/  BSYNC B1 ;  /* 0x0000000000017941 */ /* 0x000fea0003800000 */
.L_x_79:
        /* <DEDUP_REMOVED lines=8> */
.L_x_82:
[----:B------:R-:W-:Y:S05]  /*37a0*/  BSYNC B1 ;  /* 0x0000000000017941 */ /* 0x000fea0003800000 */
.L_x_81:
[----:B0----5:R-:W-:Y:S01]  /*37b0*/  FMUL R11, R104, R89 ;  /* 0x00000059680b7220 */ /* 0x021fe20000400000 */
[----:B------:R-:W-:Y:S01]  /*37c0*/  ISETP.GT.AND P2, PT, R0, RZ, P1 ;  /* 0x000000ff0000720c */ /* 0x000fe20000f44270 */
[----:B------:R-:W-:Y:S02]  /*37d0*/  BSSY B1, `(.L_x_83) ;  /* 0x0000005000017945 */ /* 0x000fe40003800000 */
[----:B------:R-:W-:-:S05]  /*37e0*/  FFMA R11, R48, R88, R11 ;  /* 0x00000058300b7223 */ /* 0x000fca000000000b */
[----:B------:R0:W-:Y:S05]  /*37f0*/  @P3 STG.E desc[UR54][R6.64+0xc0], R11 ;  /* 0x0000c00b06003986 */ /* 0x0001ea000c101936 */
[----:B------:R-:W-:Y:S05]  /*3800*/  @!P2 BRA `(.L_x_84) ;  /* 0x000000000004a947 */ /* 0x000fea0003800000 */
[----:B------:R0:W5:Y:S02]  /*3810*/  LDG.E.LTC128B R104, desc[UR54][R2.64+0xc4] ;  /* 0x0000c43602687981 */ /* 0x000164000c1e1920 */
.L_x_84:
[----:B------:R-:W-:Y:S05]  /*3820*/  BSYNC B1 ;  /* 0x0000000000017941 */ /* 0x000fea0003800000 */
.L_x_83:
[----:B-----5:R-:W-:Y:S01]  /*3830*/  FMUL R10, R104, R89 ;  /* 0x00000059680a7220 */ /* 0x020fe20000400000 */
[----:B------:R-:W-:Y:S01]  /*3840*/  ISETP.GT.AND P0, PT, R0, 0x8, P0 ;  /* 0x000000080000780c */ /* 0x000fe20000704270 */
[----:B------:R-:W-:Y:S02]  /*3850*/  BSSY B1, `(.L_x_85) ;  /* 0x0000005000017945 */ /* 0x000fe40003800000 */
[----:B------:R-:W-:-:S05]  /*3860*/  FFMA R49, R49, R88, R10 ;  /* 0x0000005831317223 */ /* 0x000fca000000000a */
[----:B------:R0:W-:Y:S05]  /*3870*/  @P2 STG.E desc[UR54][R6.64+0xc4], R49 ;  /* 0x0000c43106002986 */ /* 0x0001ea000c101936 */
[----:B------:R-:W-:Y:S05]  /*3880*/  @!P0 BRA `(.L_x_86) ;  /* 0x0000000000048947 */ /* 0x000fea0003800000 */
[----:B------:R0:W5:Y:S02]  /*3890*/  LDG.E.LTC128B R104, desc[UR54][R4.64+0xc0] ;  /* 0x0000c03604687981 */ /* 0x000164000c1e1920 */
.L_x_86:
[----:B------:R-:W-:Y:S05]  /*38a0*/  BSYNC B1 ;  /* 0x0000000000017941 */ /* 0x000fea0003800000 */
.L_x_85:
        /* <DEDUP_REMOVED lines=8> */
.L_x_88:
[----:B------:R-:W-:Y:S05]  /*3930*/  BSYNC B1 ;  /* 0x0000000000017941 */ /* 0x000fea0003800000 */
.L_x_87:
        /* <DEDUP_REMOVED lines=8> */
.L_x_90:
[----:B------:R-:W-:Y:S05]  /*39c0*/  BSYNC B1 ;  /* 0x0000000000017941 */ /* 0x000fea0003800000 */
.L_x_89:
[----:B0----5:R-:W-:Y:S01]  /*39d0*/  FMUL R11, R104, R89 ;  /* 0x00000059680b7220 */ /* 0x021fe20000400000 */
[----:B------:R-:W-:Y:S01]  /*39e0*/  ISETP.GT.AND P1, PT, R0, RZ, P0 ;  /* 0x000000ff0000720c */ /* 0x000fe20000724270 */
[----:B------:R-:W-:Y:S02]  /*39f0*/  BSSY B1, `(.L_x_91) ;  /* 0x0000005000017945 */ /* 0x000fe40003800000 */
[----:B------:R-:W-:-:S05]  /*3a00*/  FFMA R11, R52, R88, R11 ;  /* 0x00000058340b7223 */ /* 0x000fca000000000b */
[----:B------:R0:W-:Y:S05]  /*3a10*/  @P3 STG.E desc[UR54][R6.64+0xe0], R11 ;  /* 0x0000e00b06003986 */ /* 0x0001ea000c101936 */
[----:B------:R-:W-:Y:S05]  /*3a20*/  @!P1 BRA `(.L_x_92) ;  /* 0x0000000000049947 */ /* 0x000fea0003800000 */
[----:B------:R0:W5:Y:S02]  /*3a30*/  LDG.E.LTC128B R104, desc[UR54][R2.64+0xe4] ;  /* 0x0000e43602687981 */ /* 0x000164000c1e1920 */
.L_x_92:
[----:B------:R-:W-:Y:S05]  /*3a40*/  BSYNC B1 ;  /* 0x0000000000017941 */ /* 0x000fea0003800000 */
.L_x_91:
[----:B-----5:R-:W-:Y:S01]  /*3a50*/  FMUL R10, R104, R89 ;  /* 0x00000059680a7220 */ /* 0x020fe20000400000 */
[----:B------:R-:W-:Y:S01]  /*3a60*/  ISETP.GT.AND P2, PT, R0, 0x8, P2 ;  /* 0x000000080000780c */ /* 0x000fe20001744270 */
[----:B------:R-:W-:Y:S02]  /*3a70*/  BSSY B1, `(.L_x_93) ;  /* 0x0000005000017945 */ /* 0x000fe40003800000 */
[----:B------:R-:W-:-:S05]  /*3a80*/  FFMA R53, R53, R88, R10 ;  /* 0x0000005835357223 */ /* 0x000fca000000000a */
[----:B------:R0:W-:Y:S05]  /*3a90*/  @P1 STG.E desc[UR54][R6.64+0xe4], R53 ;  /* 0x0000e43506001986 */ /* 0x0001ea000c101936 */
[----:B------:R-:W-:Y:S05]  /*3aa0*/  @!P2 BRA `(.L_x_94) ;  /* 0x000000000004a947 */ /* 0x000fea0003800000 */
[----:B------:R0:W5:Y:S02]  /*3ab0*/  LDG.E.LTC128B R104, desc[UR54][R4.64+0xe0] ;  /* 0x0000e03604687981 */ /* 0x000164000c1e1920 */
.L_x_94:
[----:B------:R-:W-:Y:S05]  /*3ac0*/  BSYNC B1 ;  /* 0x0000000000017941 */ /* 0x000fea0003800000 */
.L_x_93:
        /* <DEDUP_REMOVED lines=8> */
.L_x_96:
[----:B------:R-:W-:Y:S05]  /*3b50*/  BSYNC B1 ;  /* 0x0000000000017941 */ /* 0x000fea0003800000 */
.L_x_95:
        /* <DEDUP_REMOVED lines=8> */
.L_x_98:
[----:B------:R-:W-:Y:S05]  /*3be0*/  BSYNC B1 ;  /* 0x0000000000017941 */ /* 0x000fea0003800000 */
.L_x_97:
[----:B0----5:R-:W-:Y:S01]  /*3bf0*/  FMUL R11, R104, R89 ;  /* 0x00000059680b7220 */ /* 0x021fe20000400000 */
[----:B------:R-:W-:Y:S01]  /*3c00*/  ISETP.GT.AND P0, PT, R0, RZ, P2 ;  /* 0x000000ff0000720c */ /* 0x000fe20001704270 */
[----:B------:R-:W-:Y:S02]  /*3c10*/  BSSY B1, `(.L_x_99) ;  /* 0x0000005000017945 */ /* 0x000fe40003800000 */
[----:B------:R-:W-:-:S05]  /*3c20*/  FFMA R11, R56, R88, R11 ;  /* 0x00000058380b7223 */ /* 0x000fca000000000b */
[----:B------:R0:W-:Y:S05]  /*3c30*/  @P3 STG.E desc[UR54][R6.64+0x100], R11 ;  /* 0x0001000b06003986 */ /* 0x0001ea000c101936 */
[----:B------:R-:W-:Y:S05]  /*3c40*/  @!P0 BRA `(.L_x_100) ;  /* 0x0000000000048947 */ /* 0x000fea0003800000 */
[----:B------:R0:W5:Y:S02]  /*3c50*/  LDG.E.LTC128B R104, desc[UR54][R2.64+0x104] ;  /* 0x0001043602687981 */ /* 0x000164000c1e1920 */
.L_x_100:
[----:B------:R-:W-:Y:S05]  /*3c60*/  BSYNC B1 ;  /* 0x0000000000017941 */ /* 0x000fea0003800000 */
.L_x_99:
[----:B-----5:R-:W-:Y:S01]  /*3c70*/  FMUL R10, R104, R89 ;  /* 0x00000059680a7220 */ /* 0x020fe20000400000 */
[----:B------:R-:W-:Y:S01]  /*3c80*/  ISETP.GT.AND P1, PT, R0, 0x8, P1 ;  /* 0x000000080000780c */ /* 0x000fe20000f24270 */
[----:B------:R-:W-:Y:S02]  /*3c90*/  BSSY B1, `(.L_x_101) ;  /* 0x0000005000017945 */ /* 0x000fe40003800000 */
[----:B------:R-:W-:-:S05]  /*3ca0*/  FFMA R57, R57, R88, R10 ;  /* 0x0000005839397223 */ /* 0x000fca000000000a */
[----:B------:R0:W-:Y:S05]  /*3cb0*/  @P0 STG.E desc[UR54][R6.64+0x104], R57 ;  /* 0x0001043906000986 */ /* 0x0001ea000c101936 */
[----:B------:R-:W-:Y:S05]  /*3cc0*/  @!P1 BRA `(.L_x_102) ;  /* 0x0000000000049947 */ /* 0x000fea0003800000 */
[----:B------:R0:W5:Y:S02]  /*3cd0*/  LDG.E.LTC128B R104, desc[UR54][R4.64+0x100] ;  /* 0x0001003604687981 */ /* 0x000164000c1e1920 */
.L_x_102:
[----:B------:R-:W-:Y:S05]  /*3ce0*/  BSYNC B1 ;  /* 0x0000000000017941 */ /* 0x000fea0003800000 */
.L_x_101:
        /* <DEDUP_REMOVED lines=8> */
.L_x_104:
[----:B------:R-:W-:Y:S05]  /*3d70*/  BSYNC B1 ;  /* 0x0000000000017941 */ /* 0x000fea0003800000 */
.L_x_103:
        /* <DEDUP_REMOVED lines=8> */
.L_x_106:
[----:B------:R-:W-:Y:S05]  /*3e00*/  BSYNC B1 ;  /* 0x0000000000017941 */ /* 0x000fea0003800000 */
.L_x_105:
[----:B0----5:R-:W-:Y:S01]  /*3e10*/  FMUL R11, R104, R89 ;  /* 0x00000059680b7220 */ /* 0x021fe20000400000 */
[----:B------:R-:W-:Y:S01]  /*3e20*/  ISETP.GT.AND P2, PT, R0, RZ, P1 ;  /* 0x000000ff0000720c */ /* 0x000fe20000f44270 */
[----:B------:R-:W-:Y:S02]  /*3e30*/  BSSY B1, `(.L_x_107) ;  /* 0x0000005000017945 */ /* 0x000fe40003800000 */
[----:B------:R-:W-:-:S05]  /*3e40*/  FFMA R11, R60, R88, R11 ;  /* 0x000000583c0b7223 */ /* 0x000fca000000000b */
[----:B------:R0:W-:Y:S05]  /*3e50*/  @P3 STG.E desc[UR54][R6.64+0x120], R11 ;  /* 0x0001200b06003986 */ /* 0x0001ea000c101936 */
[----:B------:R-:W-:Y:S05]  /*3e60*/  @!P2 BRA `(.L_x_108) ;  /* 0x000000000004a947 */ /* 0x000fea0003800000 */
[----:B------:R0:W5:Y:S02]  /*3e70*/  LDG.E.LTC128B R104, desc[UR54][R2.64+0x124] ;  /* 0x0001243602687981 */ /* 0x000164000c1e1920 */
.L_x_108:
[----:B------:R-:W-:Y:S05]  /*3e80*/  BSYNC B1 ;  /* 0x0000000000017941 */ /* 0x000fea0003800000 */
.L_x_107:
[----:B-----5:R-:W-:Y:S01]  /*3e90*/  FMUL R10, R104, R89 ;  /* 0x00000059680a7220 */ /* 0x020fe20000400000 */
[----:B------:R-:W-:Y:S01]  /*3ea0*/  ISETP.GT.AND P0, PT, R0, 0x8, P0 ;  /* 0x000000080000780c */ /* 0x000fe20000704270 */
[----:B------:R-:W-:Y:S02]  /*3eb0*/  BSSY B1, `(.L_x_109) ;  /* 0x0000005000017945 */ /* 0x000fe40003800000 */
[----:B------:R-:W-:-:S05]  /*3ec0*/  FFMA R61, R61, R88, R10 ;  /* 0x000000583d3d7223 */ /* 0x000fca000000000a */
[----:B------:R0:W-:Y:S05]  /*3ed0*/  @P2 STG.E desc[UR54][R6.64+0x124], R61 ;  /* 0x0001243d06002986 */ /* 0x0001ea000c101936 */
[----:B------:R-:W-:Y:S05]  /*3ee0*/  @!P0 BRA `(.L_x_110) ;  /* 0x0000000000048947 */ /* 0x000fea0003800000 */
[----:B------:R0:W5:Y:S02]  /*3ef0*/  LDG.E.LTC128B R104, desc[UR54][R4.64+0x120] ;  /* 0x0001203604687981 */ /* 0x000164000c1e1920 */
.L_x_110:
[----:B------:R-:W-:Y:S05]  /*3f00*/  BSYNC B1 ;  /* 0x0000000000017941 */ /* 0x000fea0003800000 */
.L_x_109:
        /* <DEDUP_REMOVED lines=8> */
.L_x_112:
[----:B------:R-:W-:Y:S05]  /*3f90*/  BSYNC B1 ;  /* 0x0000000000017941 */ /* 0x000fea0003800000 */
.L_x_111:
        /* <DEDUP_REMOVED lines=8> */
.L_x_114:
[----:B------:R-:W-:Y:S05]  /*4020*/  BSYNC B1 ;  /* 0x0000000000017941 */ /* 0x000fea0003800000 */
.L_x_113:
[----:B0----5:R-:W-:Y:S01]  /*4030*/  FMUL R11, R104, R89 ;  /* 0x00000059680b7220 */ /* 0x021fe20000400000 */
[----:B------:R-:W-:Y:S01]  /*4040*/  ISETP.GT.AND P1, PT, R0, RZ, P0 ;  /* 0x000000ff0000720c */ /* 0x000fe20000724270 */
[----:B------:R-:W-:Y:S02]  /*4050*/  BSSY B1, `(.L_x_115) ;  /* 0x0000005000017945 */ /* 0x000fe40003800000 */
[----:B------:R-:W-:-:S05]  /*4060*/  FFMA R11, R64, R88, R11 ;  /* 0x00000058400b7223 */ /* 0x000fca000000000b */
[----:B------:R0:W-:Y:S05]  /*4070*/  @P3 STG.E desc[UR54][R6.64+0x140], R11 ;  /* 0x0001400b06003986 */ /* 0x0001ea000c101936 */
[----:B------:R-:W-:Y:S05]  /*4080*/  @!P1 BRA `(.L_x_116) ;  /* 0x0000000000049947 */ /* 0x000fea0003800000 */
[----:B------:R0:W5:Y:S02]  /*4090*/  LDG.E.LTC128B R104, desc[UR54][R2.64+0x144] ;  /* 0x0001443602687981 */ /* 0x000164000c1e1920 */
.L_x_116:
[----:B------:R-:W-:Y:S05]  /*40a0*/  BSYNC B1 ;  /* 0x0000000000017941 */ /* 0x000fea0003800000 */
.L_x_115:
[----:B-----5:R-:W-:Y:S01]  /*40b0*/  FMUL R10, R104, R89 ;  /* 0x00000059680a7220 */ /* 0x020fe20000400000 */
[----:B------:R-:W-:Y:S01]  /*40c0*/  ISETP.GT.AND P2, PT, R0, 0x8, P2 ;  /* 0x000000080000780c */ /* 0x000fe20001744270 */
[----:B------:R-:W-:Y:S02]  /*40d0*/  BSSY B1, `(.L_x_117) ;  /* 0x0000005000017945 */ /* 0x000fe40003800000 */
[----:B------:R-:W-:-:S05]  /*40e0*/  FFMA R65, R65, R88, R10 ;  /* 0x0000005841417223 */ /* 0x000fca000000000a */
[----:B------:R0:W-:Y:S05]  /*40f0*/  @P1 STG.E desc[UR54][R6.64+0x144], R65 ;  /* 0x0001444106001986 */ /* 0x0001ea000c101936 */
[----:B------:R-:W-:Y:S05]  /*4100*/  @!P2 BRA `(.L_x_118) ;  /* 0x000000000004a947 */ /* 0x000fea0003800000 */
[----:B------:R0:W5:Y:S02]  /*4110*/  LDG.E.LTC128B R104, desc[UR54][R4.64+0x140] ;  /* 0x0001403604687981 */ /* 0x000164000c1e1920 */
.L_x_118:
[----:B------:R-:W-:Y:S05]  /*4120*/  BSYNC B1 ;  /* 0x0000000000017941 */ /* 0x000fea0003800000 */
.L_x_117:
        /* <DEDUP_REMOVED lines=8> */
.L_x_120:
[----:B------:R-:W-:Y:S05]  /*41b0*/  BSYNC B1 ;  /* 0x0000000000017941 */ /* 0x000fea0003800000 */
.L_x_119:
        /* <DEDUP_REMOVED lines=8> */
.L_x_122:
[----:B------:R-:W-:Y:S05]  /*4240*/  BSYNC B1 ;  /* 0x0000000000017941 */ /* 0x000fea0003800000 */
.L_x_121:
[----:B0----5:R-:W-:Y:S01]  /*4250*/  FMUL R11, R104, R89 ;  /* 0x00000059680b7220 */ /* 0x021fe20000400000 */
[----:B------:R-:W-:Y:S01]  /*4260*/  ISETP.GT.AND P0, PT, R0, RZ, P2 ;  /* 0x000000ff0000720c */ /* 0x000fe20001704270 */
[----:B------:R-:W-:Y:S02]  /*4270*/  BSSY B1, `(.L_x_123) ;  /* 0x0000005000017945 */ /* 0x000fe40003800000 */
[----:B------:R-:W-:-:S05]  /*4280*/  FFMA R11, R68, R88, R11 ;  /* 0x00000058440b7223 */ /* 0x000fca000000000b */
[----:B------:R0:W-:Y:S05]  /*4290*/  @P3 STG.E desc[UR54][R6.64+0x160], R11 ;  /* 0x0001600b06003986 */ /* 0x0001ea000c101936 */
[----:B------:R-:W-:Y:S05]  /*42a0*/  @!P0 BRA `(.L_x_124) ;  /* 0x0000000000048947 */ /* 0x000fea0003800000 */
[----:B------:R0:W5:Y:S02]  /*42b0*/  LDG.E.LTC128B R104, desc[UR54][R2.64+0x164] ;  /* 0x0001643602687981 */ /* 0x000164000c1e1920 */
.L_x_124:
[----:B------:R-:W-:Y:S05]  /*42c0*/  BSYNC B1 ;  /* 0x0000000000017941 */ /* 0x000fea0003800000 */
.L_x_123:
[----:B-----5:R-:W-:Y:S01]  /*42d0*/  FMUL R10, R104, R89 ;  /* 0x00000059680a7220 */ /* 0x020fe20000400000 */
[----:B------:R-:W-:Y:S01]  /*42e0*/  ISETP.GT.AND P1, PT, R0, 0x8, P1 ;  /* 0x000000080000780c */ /* 0x000fe20000f24270 */
[----:B------:R-:W-:Y:S02]  /*42f0*/  BSSY B1, `(.L_x_125) ;  /* 0x0000005000017945 */ /* 0x000fe40003800000 */
[----:B------:R-:W-:-:S05]  /*4300*/  FFMA R69, R69, R88, R10 ;  /* 0x0000005845457223 */ /* 0x000fca000000000a */
[----:B------:R0:W-:Y:S05]  /*4310*/  @P0 STG.E desc[UR54][R6.64+0x164], R69 ;  /* 0x0001644506000986 */ /* 0x0001ea000c101936 */
[----:B------:R-:W-:Y:S05]  /*4320*/  @!P1 BRA `(.L_x_126) ;  /* 0x0000000000049947 */ /* 0x000fea0003800000 */
[----:B------:R0:W5:Y:S02]  /*4330*/  LDG.E.LTC128B R104, desc[UR54][R4.64+0x160] ;  /* 0x0001603604687981 */ /* 0x000164000c1e1920 */
.L_x_126:
[----:B------:R-:W-:Y:S05]  /*4340*/  BSYNC B1 ;  /* 0x0000000000017941 */ /* 0x000fea0003800000 */
.L_x_125:
        /* <DEDUP_REMOVED lines=8> */
.L_x_128:
[----:B------:R-:W-:Y:S05]  /*43d0*/  BSYNC B1 ;  /* 0x0000000000017941 */ /* 0x000fea0003800000 */
.L_x_127:
        /* <DEDUP_REMOVED lines=8> */
.L_x_130:
[----:B------:R-:W-:Y:S05]  /*4460*/  BSYNC B1 ;  /* 0x0000000000017941 */ /* 0x000fea0003800000 */
.L_x_129:
[----:B0----5:R-:W-:Y:S01]  /*4470*/  FMUL R11, R104, R89 ;  /* 0x00000059680b7220 */ /* 0x021fe20000400000 */
[----:B------:R-:W-:Y:S01]  /*4480*/  ISETP.GT.AND P2, PT, R0, RZ, P1 ;  /* 0x000000ff0000720c */ /* 0x000fe20000f44270 */
[----:B------:R-:W-:Y:S02]  /*4490*/  BSSY B1, `(.L_x_131) ;  /* 0x0000005000017945 */ /* 0x000fe40003800000 */
[----:B------:R-:W-:-:S05]  /*44a0*/  FFMA R11, R72, R88, R11 ;  /* 0x00000058480b7223 */ /* 0x000fca000000000b */
[----:B------:R0:W-:Y:S05]  /*44b0*/  @P3 STG.E desc[UR54][R6.64+0x180], R11 ;  /* 0x0001800b06003986 */ /* 0x0001ea000c101936 */
[----:B------:R-:W-:Y:S05]  /*44c0*/  @!P2 BRA `(.L_x_132) ;  /* 0x000000000004a947 */ /* 0x000fea0003800000 */
[----:B------:R0:W5:Y:S02]  /*44d0*/  LDG.E.LTC128B R104, desc[UR54][R2.64+0x184] ;  /* 0x0001843602687981 */ /* 0x000164000c1e1920 */
.L_x_132:
[----:B------:R-:W-:Y:S05]  /*44e0*/  BSYNC B1 ;  /* 0x0000000000017941 */ /* 0x000fea0003800000 */
.L_x_131:
[----:B-----5:R-:W-:Y:S01]  /*44f0*/  FMUL R10, R104, R89 ;  /* 0x00000059680a7220 */ /* 0x020fe20000400000 */
[----:B------:R-:W-:Y:S01]  /*4500*/  ISETP.GT.AND P0, PT, R0, 0x8, P0 ;  /* 0x000000080000780c */ /* 0x000fe20000704270 */
[----:B------:R-:W-:Y:S02]  /*4510*/  BSSY B1, `(.L_x_133) ;  /* 0x0000005000017945 */ /* 0x000fe40003800000 */
[----:B------:R-:W-:-:S05]  /*4520*/  FFMA R73, R73, R88, R10 ;  /* 0x0000005849497223 */ /* 0x000fca000000000a */
[----:B------:R0:W-:Y:S05]  /*4530*/  @P2 STG.E desc[UR54][R6.64+0x184], R73 ;  /* 0x0001844906002986 */ /* 0x0001ea000c101936 */
[----:B------:R-:W-:Y:S05]  /*4540*/  @!P0 BRA `(.L_x_134) ;  /* 0x0000000000048947 */ /* 0x000fea0003800000 */
[----:B------:R0:W5:Y:S02]  /*4550*/  LDG.E.LTC128B R104, desc[UR54][R4.64+0x180] ;  /* 0x0001803604687981 */ /* 0x000164000c1e1920 */
.L_x_134:
[----:B------:R-:W-:Y:S05]  /*4560*/  BSYNC B1 ;  /* 0x0000000000017941 */ /* 0x000fea0003800000 */
.L_x_133:
        /* <DEDUP_REMOVED lines=8> */
.L_x_136:
[----:B------:R-:W-:Y:S05]  /*45f0*/  BSYNC B1 ;  /* 0x0000000000017941 */ /* 0x000fea0003800000 */
.L_x_135:
        /* <DEDUP_REMOVED lines=8> */
.L_x_138:
[----:B------:R-:W-:Y:S05]  /*4680*/  BSYNC B1 ;  /* 0x0000000000017941 */ /* 0x000fea0003800000 */
.L_x_137:
[----:B0----5:R-:W-:Y:S01]  /*4690*/  FMUL R11, R104, R89 ;  /* 0x00000059680b7220 */ /* 0x021fe20000400000 */
[----:B------:R-:W-:Y:S01]  /*46a0*/  ISETP.GT.AND P1, PT, R0, RZ, P0 ;  /* 0x000000ff0000720c */ /* 0x000fe20000724270 */
[----:B------:R-:W-:Y:S02]  /*46b0*/  BSSY B1, `(.L_x_139) ;  /* 0x0000005000017945 */ /* 0x000fe40003800000 */
[----:B------:R-:W-:-:S05]  /*46c0*/  FFMA R11, R76, R88, R11 ;  /* 0x000000584c0b7223 */ /* 0x000fca000000000b */
[----:B------:R0:W-:Y:S05]  /*46d0*/  @P3 STG.E desc[UR54][R6.64+0x1a0], R11 ;  /* 0x0001a00b06003986 */ /* 0x0001ea000c101936 */
[----:B------:R-:W-:Y:S05]  /*46e0*/  @!P1 BRA `(.L_x_140) ;  /* 0x0000000000049947 */ /* 0x000fea0003800000 */
[----:B------:R0:W5:Y:S02]  /*46f0*/  LDG.E.LTC128B R104, desc[UR54][R2.64+0x1a4] ;  /* 0x0001a43602687981 */ /* 0x000164000c1e1920 */
.L_x_140:
[----:B------:R-:W-:Y:S05]  /*4700*/  BSYNC B1 ;  /* 0x0000000000017941 */ /* 0x000fea0003800000 */
.L_x_139:
[----:B-----5:R-:W-:Y:S01]  /*4710*/  FMUL R10, R104, R89 ;  /* 0x00000059680a7220 */ /* 0x020fe20000400000 */
[----:B------:R-:W-:Y:S01]  /*4720*/  ISETP.GT.AND P2, PT, R0, 0x8, P2 ;  /* 0x000000080000780c */ /* 0x000fe20001744270 */
[----:B------:R-:W-:Y:S02]  /*4730*/  BSSY B1, `(.L_x_141) ;  /* 0x0000005000017945 */ /* 0x000fe40003800000 */
[----:B------:R-:W-:-:S05]  /*4740*/  FFMA R77, R77, R88, R10 ;  /* 0x000000584d4d7223 */ /* 0x000fca000000000a */
[----:B------:R0:W-:Y:S05]  /*4750*/  @P1 STG.E desc[UR54][R6.64+0x1a4], R77 ;  /* 0x0001a44d06001986 */ /* 0x0001ea000c101936 */
[----:B------:R-:W-:Y:S05]  /*4760*/  @!P2 BRA `(.L_x_142) ;  /* 0x000000000004a947 */ /* 0x000fea0003800000 */
[----:B------:R0:W5:Y:S02]  /*4770*/  LDG.E.LTC128B R104, desc[UR54][R4.64+0x1a0] ;  /* 0x0001a03604687981 */ /* 0x000164000c1e1920 */
.L_x_142:
[----:B------:R-:W-:Y:S05]  /*4780*/  BSYNC B1 ;  /* 0x0000000000017941 */ /* 0x000fea0003800000 */
.L_x_141:
        /* <DEDUP_REMOVED lines=8> */
.L_x_144:
[----:B------:R-:W-:Y:S05]  /*4810*/  BSYNC B1 ;  /* 0x0000000000017941 */ /* 0x000fea0003800000 */
.L_x_143:
        /* <DEDUP_REMOVED lines=8> */
.L_x_146:
[----:B------:R-:W-:Y:S05]  /*48a0*/  BSYNC B1 ;  /* 0x0000000000017941 */ /* 0x000fea0003800000 */
.L_x_145:
[----:B0----5:R-:W-:Y:S01]  /*48b0*/  FMUL R11, R104, R89 ;  /* 0x00000059680b7220 */ /* 0x021fe20000400000 */
[----:B------:R-:W-:Y:S01]  /*48c0*/  ISETP.GT.AND P0, PT, R0, RZ, P2 ;  /* 0x000000ff0000720c */ /* 0x000fe20001704270 */
[----:B------:R-:W-:Y:S02]  /*48d0*/  BSSY B1, `(.L_x_147) ;  /* 0x0000005000017945 */ /* 0x000fe40003800000 */
[----:B------:R-:W-:-:S05]  /*48e0*/  FFMA R11, R80, R88, R11 ;  /* 0x00000058500b7223 */ /* 0x000fca000000000b */
[----:B------:R0:W-:Y:S05]  /*48f0*/  @P3 STG.E desc[UR54][R6.64+0x1c0], R11 ;  /* 0x0001c00b06003986 */ /* 0x0001ea000c101936 */
[----:B------:R-:W-:Y:S05]  /*4900*/  @!P0 BRA `(.L_x_148) ;  /* 0x0000000000048947 */ /* 0x000fea0003800000 */
[----:B------:R0:W5:Y:S02]  /*4910*/  LDG.E.LTC128B R104, desc[UR54][R2.64+0x1c4] ;  /* 0x0001c43602687981 */ /* 0x000164000c1e1920 */
.L_x_148:
[----:B------:R-:W-:Y:S05]  /*4920*/  BSYNC B1 ;  /* 0x0000000000017941 */ /* 0x000fea0003800000 */
.L_x_147:
[----:B-----5:R-:W-:Y:S01]  /*4930*/  FMUL R10, R104, R89 ;  /* 0x00000059680a7220 */ /* 0x020fe20000400000 */
[----:B------:R-:W-:Y:S01]  /*4940*/  ISETP.GT.AND P1, PT, R0, 0x8, P1 ;  /* 0x000000080000780c */ /* 0x000fe20000f24270 */
[----:B------:R-:W-:Y:S02]  /*4950*/  BSSY B1, `(.L_x_149) ;  /* 0x0000005000017945 */ /* 0x000fe40003800000 */
[----:B------:R-:W-:-:S05]  /*4960*/  FFMA R81, R81, R88, R10 ;  /* 0x0000005851517223 */ /* 0x000fca000000000a */
[----:B------:R0:W-:Y:S05]  /*4970*/  @P0 STG.E desc[UR54][R6.64+0x1c4], R81 ;  /* 0x0001c45106000986 */ /* 0x0001ea000c101936 */
[----:B------:R-:W-:Y:S05]  /*4980*/  @!P1 BRA `(.L_x_150) ;  /* 0x0000000000049947 */ /* 0x000fea0003800000 */
[----:B------:R0:W5:Y:S02]  /*4990*/  LDG.E.LTC128B R104, desc[UR54][R4.64+0x1c0] ;  /* 0x0001c03604687981 */ /* 0x000164000c1e1920 */
.L_x_150:
[----:B------:R-:W-:Y:S05]  /*49a0*/  BSYNC B1 ;  /* 0x0000000000017941 */ /* 0x000fea0003800000 */
.L_x_149:
        /* <DEDUP_REMOVED lines=8> */
.L_x_152:
[----:B------:R-:W-:Y:S05]  /*4a30*/  BSYNC B1 ;  /* 0x0000000000017941 */ /* 0x000fea0003800000 */
.L_x_151:
        /* <DEDUP_REMOVED lines=8> */
.L_x_154:
[----:B------:R-:W-:Y:S05]  /*4ac0*/  BSYNC B1 ;  /* 0x0000000000017941 */ /* 0x000fea0003800000 */
.L_x_153:
[----:B0----5:R-:W-:Y:S01]  /*4ad0*/  FMUL R11, R104, R89 ;  /* 0x00000059680b7220 */ /* 0x021fe20000400000 */
[----:B------:R-:W-:Y:S01]  /*4ae0*/  ISETP.GT.AND P2, PT, R0, RZ, P1 ;  /* 0x000000ff0000720c */ /* 0x000fe20000f44270 */
[----:B------:R-:W-:Y:S02]  /*4af0*/  BSSY B1, `(.L_x_155) ;  /* 0x0000005000017945 */ /* 0x000fe40003800000 */
[----:B------:R-:W-:-:S05]  /*4b00*/  FFMA R11, R84, R88, R11 ;  /* 0x00000058540b7223 */ /* 0x000fca000000000b */
[----:B------:R0:W-:Y:S05]  /*4b10*/  @P3 STG.E desc[UR54][R6.64+0x1e0], R11 ;  /* 0x0001e00b06003986 */ /* 0x0001ea000c101936 */
[----:B------:R-:W-:Y:S05]  /*4b20*/  @!P2 BRA `(.L_x_156) ;  /* 0x000000000004a947 */ /* 0x000fea0003800000 */
[----:B------:R0:W5:Y:S02]  /*4b30*/  LDG.E.LTC128B R104, desc[UR54][R2.64+0x1e4] ;  /* 0x0001e43602687981 */ /* 0x000164000c1e1920 */
.L_x_156:
[----:B------:R-:W-:Y:S05]  /*4b40*/  BSYNC B1 ;  /* 0x0000000000017941 */ /* 0x000fea0003800000 */
.L_x_155:
[----:B01--45:R-:W-:Y:S01]  /*4b50*/  FMUL R2, R104, R89 ;  /* 0x0000005968027220 */ /* 0x033fe20000400000 */
[----:B------:R-:W-:Y:S01]  /*4b60*/  ISETP.GT.AND P0, PT, R0, 0x8, P0 ;  /* 0x000000080000780c */ /* 0x000fe20000704270 */
[----:B------:R-:W-:Y:S02]  /*4b70*/  BSSY B1, `(.L_x_157) ;  /* 0x0000005000017945 */ /* 0x000fe40003800000 */
[----:B------:R-:W-:-:S05]  /*4b80*/  FFMA R85, R85, R88, R2 ;  /* 0x0000005855557223 */ /* 0x000fca0000000002 */
[----:B------:R0:W-:Y:S05]  /*4b90*/  @P2 STG.E desc[UR54][R6.64+0x1e4], R85 ;  /* 0x0001e45506002986 */ /* 0x0001ea000c101936 */
[----:B------:R-:W-:Y:S05]  /*4ba0*/  @!P0 BRA `(.L_x_158) ;  /* 0x0000000000048947 */ /* 0x000fea0003800000 */
[----:B------:R1:W5:Y:S02]  /*4bb0*/  LDG.E.LTC128B R104, desc[UR54][R4.64+0x1e0] ;  /* 0x0001e03604687981 */ /* 0x000364000c1e1920 */
.L_x_158:
[----:B------:R-:W-:Y:S05]  /*4bc0*/  BSYNC B1 ;  /* 0x0000000000017941 */ /* 0x000fea0003800000 */
.L_x_157:
[----:B-----5:R-:W-:Y:S01]  /*4bd0*/  FMUL R3, R104, R89 ;  /* 0x0000005968037220 */ /* 0x020fe20000400000 */
[----:B------:R-:W-:Y:S01]  /*4be0*/  @P0 IMAD.MOV.U32 R2, RZ, RZ, R8 ;  /* 0x000000ffff020224 */ /* 0x000fe200078e0008 */
[----:B------:R-:W-:Y:S01]  /*4bf0*/  ISETP.GT.AND P1, PT, R0, 0x8, P1 ;  /* 0x000000080000780c */ /* 0x000fe20000f24270 */
[----:B------:R-:W-:Y:S01]  /*4c00*/  BSSY B1, `(.L_x_159) ;  /* 0x0000006000017945 */ /* 0x000fe20003800000 */
[----:B0-2---:R-:W-:Y:S01]  /*4c10*/  FFMA R7, R86, R88, R3 ;  /* 0x0000005856077223 */ /* 0x005fe20000000003 */
[----:B------:R-:W-:-:S05]  /*4c20*/  @P0 IMAD.MOV.U32 R3, RZ, RZ, R9 ;  /* 0x000000ffff030224 */ /* 0x000fca00078e0009 */
[----:B------:R0:W-:Y:S05]  /*4c30*/  @P0 STG.E desc[UR54][R2.64+0x1e0], R7 ;  /* 0x0001e00702000986 */ /* 0x0001ea000c101936 */
[----:B------:R-:W-:Y:S05]  /*4c40*/  @!P1 BRA `(.L_x_160) ;  /* 0x0000000000049947 */ /* 0x000fea0003800000 */
[----:B------:R2:W5:Y:S02]  /*4c50*/  LDG.E.LTC128B R104, desc[UR54][R4.64+0x1e4] ;  /* 0x0001e43604687981 */ /* 0x000564000c1e1920 */
.L_x_160:
[----:B------:R-:W-:Y:S05]  /*4c60*/  BSYNC B1 ;  /* 0x0000000000017941 */ /* 0x000fea0003800000 */
.L_x_159:
[----:B-----5:R-:W-:-:S04]  /*4c70*/  FMUL R104, R104, R89 ;  /* 0x0000005968687220 */ /* 0x020fc80000400000 */
[----:B------:R-:W-:Y:S01]  /*4c80*/  FFMA R87, R87, R88, R104 ;  /* 0x0000005857577223 */ /* 0x000fe20000000068 */
[----:B------:R-:W-:Y:S06]  /*4c90*/  @!P1 BRA `(.L_x_161) ;  /* 0x0000000c00a09947 */ /* 0x000fec0003800000 */
[----:B------:R4:W-:Y:S01]  /*4ca0*/  STG.E desc[UR54][R8.64+0x1e4], R87 ;  /* 0x0001e45708007986 */ /* 0x0009e2000c101936 */
[----:B------:R-:W-:Y:S05]  /*4cb0*/  BRA `(.L_x_161) ;  /* 0x0000000c00987947 */ /* 0x000fea0003800000 */
.L_x_36:
[----:B------:R-:W-:Y:S01]  /*4cc0*/  ULDC.64 UR4, c[0x0][0x5c0] ;  /* 0x0001700000047ab9 */ /* 0x000fe20000000a00 */
[----:B------:R-:W-:Y:S01]  /*4cd0*/  ISETP.GT.AND P5, PT, R18, 0x1, PT ;  /* 0x000000011200780c */ /* 0x000fe20003fa4270 */
[-C--:B------:R-:W-:Y:S01]  /*4ce0*/  FMUL R25, R25, R88.reuse ;  /* 0x0000005819197220 */ /* 0x080fe20000400000 */
[----:B------:R-:W-:Y:S01]  /*4cf0*/  LEA R2, P1, R102, UR4, 0x2 ;  /* 0x0000000466027c11 */ /* 0x000fe2000f8210ff */
[-C--:B------:R-:W-:Y:S01]  /*4d00*/  FMUL R9, R26, R88.reuse ;  /* 0x000000581a097220 */ /* 0x080fe20000400000 */
[----:B------:R-:W-:Y:S01]  /*4d10*/  ISETP.GT.AND P3, PT, R0, RZ, P5 ;  /* 0x000000ff0000720c */ /* 0x000fe20002f64270 */
[-C--:B------:R-:W-:Y:S01]  /*4d20*/  FMUL R27, R27, R88.reuse ;  /* 0x000000581b1b7220 */ /* 0x080fe20000400000 */
[----:B------:R-:W-:Y:S01]  /*4d30*/  LEA.HI.X R3, R102, UR5, R7, 0x2, P1 ;  /* 0x0000000566037c11 */ /* 0x000fe200088f1407 */
[-C--:B------:R-:W-:Y:S01]  /*4d40*/  FMUL R7, R24, R88.reuse ;  /* 0x0000005818077220 */ /* 0x080fe20000400000 */
[C---:B------:R-:W-:Y:S01]  /*4d50*/  ISETP.GT.AND P0, PT, R0.reuse, 0x8, P0 ;  /* 0x000000080000780c */ /* 0x040fe20000704270 */
[-C--:B------:R-:W-:Y:S01]  /*4d60*/  FMUL R29, R29, R88.reuse ;  /* 0x000000581d1d7220 */ /* 0x080fe20000400000 */
[----:B------:R-:W-:Y:S01]  /*4d70*/  ISETP.GT.AND P5, PT, R0, 0x8, P5 ;  /* 0x000000080000780c */ /* 0x000fe20002fa4270 */
[-C--:B------:R-:W-:Y:S01]  /*4d80*/  FMUL R11, R30, R88.reuse ;  /* 0x000000581e0b7220 */ /* 0x080fe20000400000 */
[----:B------:R0:W-:Y:S01]  /*4d90*/  @P2 STG.E desc[UR54][R2.64], R7 ;  /* 0x0000000702002986 */ /* 0x0001e2000c101936 */
[C---:B------:R-:W-:Y:S01]  /*4da0*/  ISETP.GT.AND P2, PT, R18.reuse, 0x8, PT ;  /* 0x000000081200780c */ /* 0x040fe20003f44270 */
[-C--:B------:R-:W-:Y:S01]  /*4db0*/  FMUL R31, R31, R88.reuse ;  /* 0x000000581f1f7220 */ /* 0x080fe20000400000 */
[----:B------:R-:W-:Y:S01]  /*4dc0*/  SHF.L.U64.HI R5, R95, 0x2, R94 ;  /* 0x000000025f057819 */ /* 0x000fe2000001025e */
[----:B------:R-:W-:Y:S01]  /*4dd0*/  FMUL R33, R33, R88 ;  /* 0x0000005821217220 */ /* 0x000fe20000400000 */
[----:B------:R-:W-:Y:S01]  /*4de0*/  LEA R4, P6, R95, R2, 0x2 ;  /* 0x000000025f047211 */ /* 0x000fe200078c10ff */
[----:B------:R-:W-:Y:S01]  /*4df0*/  @P3 STG.E desc[UR54][R2.64+0x4], R25 ;  /* 0x0000041902003986 */ /* 0x000fe2000c101936 */
[----:B------:R-:W-:Y:S01]  /*4e00*/  ISETP.GT.AND P1, PT, R18, 0x9, PT ;  /* 0x000000091200780c */ /* 0x000fe20003f24270 */
[-C--:B------:R-:W-:Y:S01]  /*4e10*/  FMUL R35, R35, R88.reuse ;  /* 0x0000005823237220 */ /* 0x080fe20000400000 */
[C---:B------:R-:W-:Y:S01]  /*4e20*/  ISETP.GT.AND P4, PT, R0.reuse, RZ, P2 ;  /* 0x000000ff0000720c */ /* 0x040fe20001784270 */
[----:B------:R-:W-:Y:S01]  /*4e30*/  IMAD.X R5, R5, 0x1, R3, P6 ;  /* 0x0000000105057824 */ /* 0x000fe200030e0603 */
[----:B------:R-:W-:Y:S01]  /*4e40*/  ISETP.GT.AND P3, PT, R0, RZ, P1 ;  /* 0x000000ff0000720c */ /* 0x000fe20000f64270 */
[-C--:B0-----:R-:W-:Y:S01]  /*4e50*/  FMUL R7, R28, R88.reuse ;  /* 0x000000581c077220 */ /* 0x081fe20000400000 */
[C---:B------:R-:W-:Y:S01]  /*4e60*/  ISETP.GT.AND P2, PT, R0.reuse, 0x8, P2 ;  /* 0x000000080000780c */ /* 0x040fe20001744270 */
[-C--:B------:R-:W-:Y:S01]  /*4e70*/  FMUL R37, R37, R88.reuse ;  /* 0x0000005825257220 */ /* 0x080fe20000400000 */
[----:B------:R-:W-:Y:S01]  /*4e80*/  ISETP.GT.AND P1, PT, R0, 0x8, P1 ;  /* 0x000000080000780c */ /* 0x000fe20000f24270 */
[----:B------:R0:W-:Y:S01]  /*4e90*/  @P0 STG.E desc[UR54][R4.64], R9 ;  /* 0x0000000904000986 */ /* 0x0001e2000c101936 */
[C---:B------:R-:W-:Y:S01]  /*4ea0*/  ISETP.GT.AND P0, PT, R18.reuse, 0x10, PT ;  /* 0x000000101200780c */ /* 0x040fe20003f04270 */
[-C--:B------:R-:W-:Y:S01]  /*4eb0*/  FMUL R39, R39, R88.reuse ;  /* 0x0000005827277220 */ /* 0x080fe20000400000 */
[-C--:B------:R-:W-:Y:S01]  /*4ec0*/  FMUL R41, R41, R88.reuse ;  /* 0x0000005829297220 */ /* 0x080fe20000400000 */
[----:B------:R-:W-:Y:S01]  /*4ed0*/  @P5 STG.E desc[UR54][R4.64+0x4], R27 ;  /* 0x0000041b04005986 */ /* 0x000fe2000c101936 */
[----:B------:R-:W-:Y:S01]  /*4ee0*/  ISETP.GT.AND P5, PT, R18, 0x11, PT ;  /* 0x000000111200780c */ /* 0x000fe20003fa4270 */
[-C--:B------:R-:W-:Y:S01]  /*4ef0*/  FMUL R43, R43, R88.reuse ;  /* 0x000000582b2b7220 */ /* 0x080fe20000400000 */
[-C--:B------:R-:W-:Y:S01]  /*4f00*/  FMUL R45, R45, R88.reuse ;  /* 0x000000582d2d7220 */ /* 0x080fe20000400000 */
[----:B------:R1:W-:Y:S01]  /*4f10*/  @P4 STG.E desc[UR54][R2.64+0x20], R7 ;  /* 0x0000200702004986 */ /* 0x0003e2000c101936 */
[C---:B------:R-:W-:Y:S01]  /*4f20*/  ISETP.GT.AND P4, PT, R0.reuse, RZ, P0 ;  /* 0x000000ff0000720c */ /* 0x040fe20000784270 */
[-C--:B------:R-:W-:Y:S01]  /*4f30*/  FMUL R47, R47, R88.reuse ;  /* 0x000000582f2f7220 */ /* 0x080fe20000400000 */
[-C--:B------:R-:W-:Y:S01]  /*4f40*/  FMUL R49, R49, R88.reuse ;  /* 0x0000005831317220 */ /* 0x080fe20000400000 */
[----:B------:R-:W-:Y:S01]  /*4f50*/  @P3 STG.E desc[UR54][R2.64+0x24], R29 ;  /* 0x0000241d02003986 */ /* 0x000fe2000c101936 */
[----:B------:R-:W-:Y:S01]  /*4f60*/  ISETP.GT.AND P3, PT, R0, RZ, P5 ;  /* 0x000000ff0000720c */ /* 0x000fe20002f64270 */
[-C--:B0-----:R-:W-:Y:S01]  /*4f70*/  FMUL R9, R32, R88.reuse ;  /* 0x0000005820097220 */ /* 0x081fe20000400000 */
[-C--:B------:R-:W-:Y:S01]  /*4f80*/  FMUL R51, R51, R88.reuse ;  /* 0x0000005833337220 */ /* 0x080fe20000400000 */
[----:B------:R0:W-:Y:S01]  /*4f90*/  @P2 STG.E desc[UR54][R4.64+0x20], R11 ;  /* 0x0000200b04002986 */ /* 0x0001e2000c101936 */
[----:B------:R-:W-:Y:S01]  /*4fa0*/  ISETP.GT.AND P2, PT, R0, 0x8, P5 ;  /* 0x000000080000780c */ /* 0x000fe20002f44270 */
[-C--:B------:R-:W-:Y:S01]  /*4fb0*/  FMUL R53, R53, R88.reuse ;  /* 0x0000005835357220 */ /* 0x080fe20000400000 */
[----:B------:R-:W-:Y:S01]  /*4fc0*/  ISETP.GT.AND P5, PT, R18, 0x18, PT ;  /* 0x000000181200780c */ /* 0x000fe20003fa4270 */
[----:B------:R-:W-:Y:S01]  /*4fd0*/  @P1 STG.E desc[UR54][R4.64+0x24], R31 ;  /* 0x0000241f04001986 */ /* 0x000fe2000c101936 */
[----:B------:R-:W-:Y:S01]  /*4fe0*/  ISETP.GT.AND P1, PT, R0, 0x8, P0 ;  /* 0x000000080000780c */ /* 0x000fe20000724270 */
[-C--:B-1----:R-:W-:Y:S01]  /*4ff0*/  FMUL R7, R34, R88.reuse ;  /* 0x0000005822077220 */ /* 0x082fe20000400000 */
[----:B------:R-:W-:Y:S01]  /*5000*/  ISETP.GT.AND P0, PT, R18, 0x19, PT ;  /* 0x000000191200780c */ /* 0x000fe20003f04270 */
[----:B------:R1:W-:Y:S01]  /*5010*/  @P4 STG.E desc[UR54][R2.64+0x40], R9 ;  /* 0x0000400902004986 */ /* 0x0003e2000c101936 */
[C---:B------:R-:W-:Y:S01]  /*5020*/  ISETP.GT.AND P4, PT, R0.reuse, RZ, P5 ;  /* 0x000000ff0000720c */ /* 0x040fe20002f84270 */
[-C--:B------:R-:W-:Y:S01]  /*5030*/  FMUL R55, R55, R88.reuse ;  /* 0x0000005837377220 */ /* 0x080fe20000400000 */
[-C--:B------:R-:W-:Y:S01]  /*5040*/  FMUL R57, R57, R88.reuse ;  /* 0x0000005839397220 */ /* 0x080fe20000400000 */
[----:B------:R-:W-:Y:S01]  /*5050*/  @P3 STG.E desc[UR54][R2.64+0x44], R33 ;  /* 0x0000442102003986 */ /* 0x000fe2000c101936 */
[----:B------:R-:W-:Y:S01]  /*5060*/  ISETP.GT.AND P3, PT, R0, RZ, P0 ;  /* 0x000000ff0000720c */ /* 0x000fe20000764270 */
[-C--:B0-----:R-:W-:Y:S01]  /*5070*/  FMUL R11, R38, R88.reuse ;  /* 0x00000058260b7220 */ /* 0x081fe20000400000 */
[----:B------:R-:W-:Y:S01]  /*5080*/  ISETP.GT.AND P0, PT, R0, 0x8, P0 ;  /* 0x000000080000780c */ /* 0x000fe20000704270 */
[-C--:B------:R-:W-:Y:S01]  /*5090*/  FMUL R59, R59, R88.reuse ;  /* 0x000000583b3b7220 */ /* 0x080fe20000400000 */
[-C--:B------:R-:W-:Y:S01]  /*50a0*/  FMUL R61, R61, R88.reuse ;  /* 0x000000583d3d7220 */ /* 0x080fe20000400000 */
[----:B------:R0:W-:Y:S01]  /*50b0*/  @P1 STG.E desc[UR54][R4.64+0x40], R7 ;  /* 0x0000400704001986 */ /* 0x0001e2000c101936 */
[----:B------:R-:W-:Y:S01]  /*50c0*/  ISETP.GT.AND P1, PT, R18, 0x20, PT ;  /* 0x000000201200780c */ /* 0x000fe20003f24270 */
[-C--:B-1----:R-:W-:Y:S01]  /*50d0*/  FMUL R9, R36, R88.reuse ;  /* 0x0000005824097220 */ /* 0x082fe20000400000 */
[-C--:B------:R-:W-:Y:S01]  /*50e0*/  FMUL R63, R63, R88.reuse ;  /* 0x000000583f3f7220 */ /* 0x080fe20000400000 */
[----:B------:R-:W-:Y:S01]  /*50f0*/  @P2 STG.E desc[UR54][R4.64+0x44], R35 ;  /* 0x0000442304002986 */ /* 0x000fe2000c101936 */
[----:B------:R-:W-:Y:S01]  /*5100*/  ISETP.GT.AND P2, PT, R0, 0x8, P5 ;  /* 0x000000080000780c */ /* 0x000fe20002f44270 */
[-C--:B------:R-:W-:Y:S01]  /*5110*/  FMUL R65, R65, R88.reuse ;  /* 0x0000005841417220 */ /* 0x080fe20000400000 */
[----:B------:R-:W-:Y:S01]  /*5120*/  ISETP.GT.AND P5, PT, R18, 0x21, PT ;  /* 0x000000211200780c */ /* 0x000fe20003fa4270 */
[----:B------:R1:W-:Y:S01]  /*5130*/  @P4 STG.E desc[UR54][R2.64+0x60], R9 ;  /* 0x0000600902004986 */ /* 0x0003e2000c101936 */
[C---:B------:R-:W-:Y:S01]  /*5140*/  ISETP.GT.AND P4, PT, R0.reuse, RZ, P1 ;  /* 0x000000ff0000720c */ /* 0x040fe20000f84270 */
[-C--:B------:R-:W-:Y:S01]  /*5150*/  FMUL R67, R67, R88.reuse ;  /* 0x0000005843437220 */ /* 0x080fe20000400000 */
[C---:B------:R-:W-:Y:S01]  /*5160*/  ISETP.GT.AND P1, PT, R0.reuse, 0x8, P1 ;  /* 0x000000080000780c */ /* 0x040fe20000f24270 */
[----:B------:R-:W-:Y:S01]  /*5170*/  @P3 STG.E desc[UR54][R2.64+0x64], R37 ;  /* 0x0000642502003986 */ /* 0x000fe2000c101936 */
[----:B------:R-:W-:Y:S01]  /*5180*/  ISETP.GT.AND P3, PT, R0, RZ, P5 ;  /* 0x000000ff0000720c */ /* 0x000fe20002f64270 */
[-C--:B0-----:R-:W-:Y:S01]  /*5190*/  FMUL R7, R40, R88.reuse ;  /* 0x0000005828077220 */ /* 0x081fe20000400000 */
[-C--:B------:R-:W-:Y:S01]  /*51a0*/  FMUL R69, R69, R88.reuse ;  /* 0x0000005845457220 */ /* 0x080fe20000400000 */
[-C--:B------:R-:W-:Y:S01]  /*51b0*/  FMUL R71, R71, R88.reuse ;  /* 0x0000005847477220 */ /* 0x080fe20000400000 */
[-C--:B------:R-:W-:Y:S01]  /*51c0*/  FMUL R73, R73, R88.reuse ;  /* 0x0000005849497220 */ /* 0x080fe20000400000 */
[----:B------:R0:W-:Y:S01]  /*51d0*/  @P2 STG.E desc[UR54][R4.64+0x60], R11 ;  /* 0x0000600b04002986 */ /* 0x0001e2000c101936 */
[----:B------:R-:W-:Y:S01]  /*51e0*/  ISETP.GT.AND P2, PT, R0, 0x8, P5 ;  /* 0x000000080000780c */ /* 0x000fe20002f44270 */
[-C--:B-1----:R-:W-:Y:S01]  /*51f0*/  FMUL R9, R42, R88.reuse ;  /* 0x000000582a097220 */ /* 0x082fe20000400000 */
[C---:B------:R-:W-:Y:S01]  /*5200*/  ISETP.GT.AND P5, PT, R18.reuse, 0x28, PT ;  /* 0x000000281200780c */ /* 0x040fe20003fa4270 */
        /* <DEDUP_REMOVED lines=12> */
[----:B------:R0:W-:Y:S01]  /*52d0*/  @P1 STG.E desc[UR54][R4.64+0x80], R9 ;  /* 0x0000800904001986 */ /* 0x0001e2000c101936 */
[----:B------:R-:W-:Y:S01]  /*52e0*/  ISETP.GT.AND P1, PT, R18, 0x30, PT ;  /* 0x000000301200780c */ /* 0x000fe20003f24270 */
[-C--:B------:R-:W-:Y:S01]  /*52f0*/  FMUL R83, R83, R88.reuse ;  /* 0x0000005853537220 */ /* 0x080fe20000400000 */
[-C--:B------:R-:W-:Y:S01]  /*5300*/  FMUL R85, R85, R88.reuse ;  /* 0x0000005855557220 */ /* 0x080fe20000400000 */
[----:B------:R-:W-:Y:S01]  /*5310*/  @P2 STG.E desc[UR54][R4.64+0x84], R43 ;  /* 0x0000842b04002986 */ /* 0x000fe2000c101936 */
[-C--:B-1----:R-:W-:Y:S01]  /*5320*/  FMUL R7, R44, R88.reuse ;  /* 0x000000582c077220 */ /* 0x082fe20000400000 */
[----:B------:R-:W-:Y:S01]  /*5330*/  ISETP.GT.AND P2, PT, R0, 0x8, P5 ;  /* 0x000000080000780c */ /* 0x000fe20002f44270 */
[----:B------:R-:W-:Y:S01]  /*5340*/  FMUL R87, R87, R88 ;  /* 0x0000005857577220 */ /* 0x000fe20000400000 */
[----:B------:R-:W-:-:S02]  /*5350*/  ISETP.GT.AND P5, PT, R18, 0x31, PT ;  /* 0x000000311200780c */ /* 0x000fc40003fa4270 */
[----:B------:R1:W-:Y:S01]  /*5360*/  @P4 STG.E desc[UR54][R2.64+0xa0], R7 ;  /* 0x0000a00702004986 */ /* 0x0003e2000c101936 */
[----:B------:R-:W-:Y:S01]  /*5370*/  ISETP.GT.AND P4, PT, R0, RZ, P1 ;  /* 0x000000ff0000720c */ /* 0x000fe20000f84270 */
[----:B0-----:R-:W-:Y:S01]  /*5380*/  FMUL R9, R48, R88 ;  /* 0x0000005830097220 */ /* 0x001fe20000400000 */
[C---:B------:R-:W-:Y:S01]  /*5390*/  ISETP.GT.AND P1, PT, R0.reuse, 0x8, P1 ;  /* 0x000000080000780c */ /* 0x040fe20000f24270 */
[----:B------:R-:W-:Y:S01]  /*53a0*/  @P3 STG.E desc[UR54][R2.64+0xa4], R45 ;  /* 0x0000a42d02003986 */ /* 0x000fe2000c101936 */
[----:B------:R-:W-:-:S04]  /*53b0*/  ISETP.GT.AND P3, PT, R0, RZ, P5 ;  /* 0x000000ff0000720c */ /* 0x000fc80002f64270 */
[----:B------:R0:W-:Y:S01]  /*53c0*/  @P2 STG.E desc[UR54][R4.64+0xa0], R11 ;  /* 0x0000a00b04002986 */ /* 0x0001e2000c101936 */
[----:B------:R-:W-:Y:S02]  /*53d0*/  ISETP.GT.AND P2, PT, R0, 0x8, P5 ;  /* 0x000000080000780c */ /* 0x000fe40002f44270 */
[C---:B------:R-:W-:Y:S01]  /*53e0*/  ISETP.GT.AND P5, PT, R18.reuse, 0x38, PT ;  /* 0x000000381200780c */ /* 0x040fe20003fa4270 */
[----:B------:R-:W-:Y:S01]  /*53f0*/  @P0 STG.E desc[UR54][R4.64+0xa4], R47 ;  /* 0x0000a42f04000986 */ /* 0x000fe2000c101936 */
[----:B------:R-:W-:Y:S01]  /*5400*/  ISETP.GT.AND P0, PT, R18, 0x39, PT ;  /* 0x000000391200780c */ /* 0x000fe20003f04270 */
[----:B-1----:R-:W-:Y:S02]  /*5410*/  FMUL R7, R50, R88 ;  /* 0x0000005832077220 */ /* 0x002fe40000400000 */
[----:B------:R1:W-:Y:S01]  /*5420*/  @P4 STG.E desc[UR54][R2.64+0xc0], R9 ;  /* 0x0000c00902004986 */ /* 0x0003e2000c101936 */
[----:B------:R-:W-:-:S03]  /*5430*/  ISETP.GT.AND P4, PT, R0, RZ, P5 ;  /* 0x000000ff0000720c */ /* 0x000fc60002f84270 */
[----:B------:R-:W-:Y:S01]  /*5440*/  @P3 STG.E desc[UR54][R2.64+0xc4], R49 ;  /* 0x0000c43102003986 */ /* 0x000fe2000c101936 */
[----:B------:R-:W-:Y:S01]  /*5450*/  ISETP.GT.AND P3, PT, R0, RZ, P0 ;  /* 0x000000ff0000720c */ /* 0x000fe20000764270 */
[----:B0-----:R-:W-:Y:S01]  /*5460*/  FMUL R11, R54, R88 ;  /* 0x00000058360b7220 */ /* 0x001fe20000400000 */
[----:B------:R-:W-:Y:S01]  /*5470*/  ISETP.GT.AND P0, PT, R0, 0x8, P0 ;  /* 0x000000080000780c */ /* 0x000fe20000704270 */
[----:B------:R0:W-:Y:S01]  /*5480*/  @P1 STG.E desc[UR54][R4.64+0xc0], R7 ;  /* 0x0000c00704001986 */ /* 0x0001e2000c101936 */
[----:B------:R-:W-:-:S03]  /*5490*/  ISETP.GT.AND P1, PT, R18, 0x40, PT ;  /* 0x000000401200780c */ /* 0x000fc60003f24270 */
[----:B------:R-:W-:Y:S01]  /*54a0*/  @P2 STG.E desc[UR54][R4.64+0xc4], R51 ;  /* 0x0000c43304002986 */ /* 0x000fe2000c101936 */
[-C--:B-1----:R-:W-:Y:S01]  /*54b0*/  FMUL R9, R52, R88.reuse ;  /* 0x0000005834097220 */ /* 0x082fe20000400000 */
[----:B------:R-:W-:Y:S02]  /*54c0*/  ISETP.GT.AND P2, PT, R0, 0x8, P5 ;  /* 0x000000080000780c */ /* 0x000fe40002f44270 */
[----:B------:R-:W-:Y:S02]  /*54d0*/  ISETP.GT.AND P5, PT, R18, 0x41, PT ;  /* 0x000000411200780c */ /* 0x000fe40003fa4270 */
        /* <DEDUP_REMOVED lines=35> */
[-C--:B-1----:R-:W-:Y:S02]  /*5710*/  FMUL R7, R66, R88.reuse ;  /* 0x0000005842077220 */ /* 0x082fe40000400000 */
[----:B------:R1:W-:Y:S01]  /*5720*/  @P4 STG.E desc[UR54][R2.64+0x140], R9 ;  /* 0x0001400902004986 */ /* 0x0003e2000c101936 */
[C---:B------:R-:W-:Y:S02]  /*5730*/  ISETP.GT.AND P4, PT, R0.reuse, RZ, P5 ;  /* 0x000000ff0000720c */ /* 0x040fe40002f84270 */
[C---:B------:R-:W-:Y:S01]  /*5740*/  ISETP.GT.AND P5, PT, R0.reuse, 0x8, P5 ;  /* 0x000000080000780c */ /* 0x040fe20002fa4270 */
[----:B------:R-:W-:Y:S01]  /*5750*/  @P3 STG.E desc[UR54][R2.64+0x144], R65 ;  /* 0x0001444102003986 */ /* 0x000fe2000c101936 */
[----:B------:R-:W-:Y:S01]  /*5760*/  ISETP.GT.AND P3, PT, R0, RZ, P0 ;  /* 0x000000ff0000720c */ /* 0x000fe20000764270 */
[-C--:B0-----:R-:W-:Y:S01]  /*5770*/  FMUL R11, R70, R88.reuse ;  /* 0x00000058460b7220 */ /* 0x081fe20000400000 */
[----:B------:R-:W-:Y:S01]  /*5780*/  ISETP.GT.AND P0, PT, R0, 0x8, P0 ;  /* 0x000000080000780c */ /* 0x000fe20000704270 */
[----:B------:R0:W-:Y:S01]  /*5790*/  @P1 STG.E desc[UR54][R4.64+0x140], R7 ;  /* 0x0001400704001986 */ /* 0x0001e2000c101936 */
[----:B------:R-:W-:Y:S01]  /*57a0*/  ISETP.GT.AND P1, PT, R18, 0x60, PT ;  /* 0x000000601200780c */ /* 0x000fe20003f24270 */
[----:B-1----:R-:W-:-:S02]  /*57b0*/  FMUL R9, R68, R88 ;  /* 0x0000005844097220 */ /* 0x002fc40000400000 */
[----:B------:R-:W-:Y:S01]  /*57c0*/  @P2 STG.E desc[UR54][R4.64+0x144], R67 ;  /* 0x0001444304002986 */ /* 0x000fe2000c101936 */
[----:B------:R-:W-:-:S03]  /*57d0*/  ISETP.GT.AND P2, PT, R0, RZ, P1 ;  /* 0x000000ff0000720c */ /* 0x000fc60000f44270 */
[----:B------:R1:W-:Y:S01]  /*57e0*/  @P4 STG.E desc[UR54][R2.64+0x160], R9 ;  /* 0x0001600902004986 */ /* 0x0003e2000c101936 */
[----:B------:R-:W-:Y:S01]  /*57f0*/  ISETP.GT.AND P4, PT, R18, 0x61, PT ;  /* 0x000000611200780c */ /* 0x000fe20003f84270 */
[----:B0-----:R-:W-:Y:S02]  /*5800*/  FMUL R7, R72, R88 ;  /* 0x0000005848077220 */ /* 0x001fe40000400000 */
[----:B------:R-:W-:Y:S01]  /*5810*/  @P3 STG.E desc[UR54][R2.64+0x164], R69 ;  /* 0x0001644502003986 */ /* 0x000fe2000c101936 */
[----:B------:R-:W-:-:S03]  /*5820*/  ISETP.GT.AND P3, PT, R0, RZ, P4 ;  /* 0x000000ff0000720c */ /* 0x000fc60002764270 */
[----:B------:R0:W-:Y:S01]  /*5830*/  @P5 STG.E desc[UR54][R4.64+0x160], R11 ;  /* 0x0001600b04005986 */ /* 0x0001e2000c101936 */
[----:B------:R-:W-:-:S03]  /*5840*/  ISETP.GT.AND P5, PT, R0, 0x8, P4 ;  /* 0x000000080000780c */ /* 0x000fc600027a4270 */
[----:B------:R-:W-:Y:S01]  /*5850*/  @P0 STG.E desc[UR54][R4.64+0x164], R71 ;  /* 0x0001644704000986 */ /* 0x000fe2000c101936 */
[----:B------:R-:W-:Y:S01]  /*5860*/  ISETP.GT.AND P0, PT, R0, 0x8, P1 ;  /* 0x000000080000780c */ /* 0x000fe20000f04270 */
[-C--:B-1----:R-:W-:Y:S01]  /*5870*/  FMUL R9, R74, R88.reuse ;  /* 0x000000584a097220 */ /* 0x082fe20000400000 */
[C---:B------:R-:W-:Y:S01]  /*5880*/  ISETP.GT.AND P1, PT, R18.reuse, 0x68, PT ;  /* 0x000000681200780c */ /* 0x040fe20003f24270 */
[----:B------:R1:W-:Y:S01]  /*5890*/  @P2 STG.E desc[UR54][R2.64+0x180], R7 ;  /* 0x0001800702002986 */ /* 0x0003e2000c101936 */
[----:B------:R-:W-:Y:S02]  /*58a0*/  ISETP.GT.AND P2, PT, R18, 0x69, PT ;  /* 0x000000691200780c */ /* 0x000fe40003f44270 */
[C---:B------:R-:W-:Y:S01]  /*58b0*/  ISETP.GT.AND P4, PT, R0.reuse, RZ, P1 ;  /* 0x000000ff0000720c */ /* 0x040fe20000f84270 */
[----:B------:R-:W-:Y:S01]  /*58c0*/  @P3 STG.E desc[UR54][R2.64+0x184], R73 ;  /* 0x0001844902003986 */ /* 0x000fe2000c101936 */
[----:B------:R-:W-:Y:S01]  /*58d0*/  ISETP.GT.AND P3, PT, R0, RZ, P2 ;  /* 0x000000ff0000720c */ /* 0x000fe20001764270 */
[----:B0-----:R-:W-:Y:S01]  /*58e0*/  FMUL R11, R80, R88 ;  /* 0x00000058500b7220 */ /* 0x001fe20000400000 */
[----:B------:R-:W-:-:S02]  /*58f0*/  ISETP.GT.AND P1, PT, R0, 0x8, P1 ;  /* 0x000000080000780c */ /* 0x000fc40000f24270 */
[----:B------:R-:W-:Y:S01]  /*5900*/  ISETP.GT.AND P2, PT, R0, 0x8, P2 ;  /* 0x000000080000780c */ /* 0x000fe20001744270 */
[----:B------:R0:W-:Y:S01]  /*5910*/  @P0 STG.E desc[UR54][R4.64+0x180], R9 ;  /* 0x0001800904000986 */ /* 0x0001e2000c101936 */
[----:B------:R-:W-:Y:S01]  /*5920*/  ISETP.GT.AND P0, PT, R18, 0x70, PT ;  /* 0x000000701200780c */ /* 0x000fe20003f04270 */
[----:B-1----:R-:W-:Y:S02]  /*5930*/  FMUL R7, R76, R88 ;  /* 0x000000584c077220 */ /* 0x002fe40000400000 */
[----:B------:R-:W-:Y:S01]  /*5940*/  @P5 STG.E desc[UR54][R4.64+0x184], R75 ;  /* 0x0001844b04005986 */ /* 0x000fe2000c101936 */
[----:B------:R-:W-:Y:S02]  /*5950*/  ISETP.GT.AND P6, PT, R0, RZ, P0 ;  /* 0x000000ff0000720c */ /* 0x000fe400007c4270 */
[C---:B------:R-:W-:Y:S01]  /*5960*/  ISETP.GT.AND P5, PT, R18.reuse, 0x78, PT ;  /* 0x000000781200780c */ /* 0x040fe20003fa4270 */
[----:B------:R1:W-:Y:S01]  /*5970*/  @P4 STG.E desc[UR54][R2.64+0x1a0], R7 ;  /* 0x0001a00702004986 */ /* 0x0003e2000c101936 */
[----:B------:R-:W-:-:S02]  /*5980*/  ISETP.GT.AND P4, PT, R18, 0x79, PT ;  /* 0x000000791200780c */ /* 0x000fc40003f84270 */
[----:B------:R-:W-:Y:S01]  /*5990*/  ISETP.GT.AND P0, PT, R0, 0x8, P0 ;  /* 0x000000080000780c */ /* 0x000fe20000704270 */
[----:B0-----:R-:W-:Y:S01]  /*59a0*/  FMUL R9, R78, R88 ;  /* 0x000000584e097220 */ /* 0x001fe20000400000 */
[----:B------:R-:W-:Y:S01]  /*59b0*/  @P3 STG.E desc[UR54][R2.64+0x1a4], R77 ;  /* 0x0001a44d02003986 */ /* 0x000fe2000c101936 */
[----:B------:R-:W-:-:S03]  /*59c0*/  ISETP.GT.AND P3, PT, R18, 0x71, PT ;  /* 0x000000711200780c */ /* 0x000fc60003f64270 */
[----:B------:R0:W-:Y:S01]  /*59d0*/  @P1 STG.E desc[UR54][R4.64+0x1a0], R9 ;  /* 0x0001a00904001986 */ /* 0x0001e2000c101936 */
[C---:B------:R-:W-:Y:S02]  /*59e0*/  ISETP.GT.AND P1, PT, R0.reuse, RZ, P3 ;  /* 0x000000ff0000720c */ /* 0x040fe40001f24270 */
[C---:B------:R-:W-:Y:S01]  /*59f0*/  ISETP.GT.AND P3, PT, R0.reuse, 0x8, P3 ;  /* 0x000000080000780c */ /* 0x040fe20001f64270 */
[----:B------:R-:W-:Y:S01]  /*5a00*/  @P2 STG.E desc[UR54][R4.64+0x1a4], R79 ;  /* 0x0001a44f04002986 */ /* 0x000fe2000c101936 */
[----:B------:R-:W-:Y:S01]  /*5a10*/  ISETP.GT.AND P2, PT, R0, RZ, P5 ;  /* 0x000000ff0000720c */ /* 0x000fe20002f44270 */
[-C--:B-1----:R-:W-:Y:S01]  /*5a20*/  FMUL R7, R82, R88.reuse ;  /* 0x0000005852077220 */ /* 0x082fe20000400000 */
[C---:B------:R-:W-:Y:S01]  /*5a30*/  ISETP.GT.AND P5, PT, R0.reuse, 0x8, P5 ;  /* 0x000000080000780c */ /* 0x040fe20002fa4270 */
[----:B------:R1:W-:Y:S01]  /*5a40*/  @P6 STG.E desc[UR54][R2.64+0x1c0], R11 ;  /* 0x0001c00b02006986 */ /* 0x0003e2000c101936 */
[C---:B------:R-:W-:Y:S02]  /*5a50*/  ISETP.GT.AND P6, PT, R0.reuse, RZ, P4 ;  /* 0x000000ff0000720c */ /* 0x040fe400027c4270 */
[----:B------:R-:W-:Y:S01]  /*5a60*/  ISETP.GT.AND P4, PT, R0, 0x8, P4 ;  /* 0x000000080000780c */ /* 0x000fe20002784270 */
[----:B0-----:R-:W-:-:S02]  /*5a70*/  FMUL R9, R84, R88 ;  /* 0x0000005854097220 */ /* 0x001fc40000400000 */
[----:B------:R-:W-:Y:S04]  /*5a80*/  @P1 STG.E desc[UR54][R2.64+0x1c4], R81 ;  /* 0x0001c45102001986 */ /* 0x000fe8000c101936 */
[----:B------:R-:W-:Y:S01]  /*5a90*/  @P0 STG.E desc[UR54][R4.64+0x1c0], R7 ;  /* 0x0001c00704000986 */ /* 0x000fe2000c101936 */
[----:B-1----:R-:W-:-:S03]  /*5aa0*/  FMUL R11, R86, R88 ;  /* 0x00000058560b7220 */ /* 0x002fc60000400000 */
[----:B------:R-:W-:Y:S04]  /*5ab0*/  @P3 STG.E desc[UR54][R4.64+0x1c4], R83 ;  /* 0x0001c45304003986 */ /* 0x000fe8000c101936 */
[----:B------:R-:W-:Y:S04]  /*5ac0*/  @P2 STG.E desc[UR54][R2.64+0x1e0], R9 ;  /* 0x0001e00902002986 */ /* 0x000fe8000c101936 */
[----:B------:R0:W-:Y:S02]  /*5ad0*/  @P6 STG.E desc[UR54][R2.64+0x1e4], R85 ;  /* 0x0001e45502006986 */ /* 0x0001e4000c101936 */
[----:B0-----:R-:W-:-:S02]  /*5ae0*/  @P5 IMAD.MOV.U32 R2, RZ, RZ, R4 ;  /* 0x000000ffff025224 */ /* 0x001fc400078e0004 */
[----:B------:R-:W-:-:S05]  /*5af0*/  @P5 IMAD.MOV.U32 R3, RZ, RZ, R5 ;  /* 0x000000ffff035224 */ /* 0x000fca00078e0005 */
[----:B------:R0:W-:Y:S04]  /*5b00*/  @P5 STG.E desc[UR54][R2.64+0x1e0], R11 ;  /* 0x0001e00b02005986 */ /* 0x0001e8000c101936 */
[----:B------:R0:W-:Y:S02]  /*5b10*/  @P4 STG.E desc[UR54][R4.64+0x1e4], R87 ;  /* 0x0001e45704004986 */ /* 0x0001e4000c101936 */
.L_x_161:
[----:B------:R-:W-:Y:S05]  /*5b20*/  BSYNC B0 ;  /* 0x0000000000007941 */ /* 0x000fea0003800000 */
.L_x_35:
[----:B0-----:R-:W-:Y:S01]  /*5b30*/  IMAD.U32 R2, RZ, RZ, UR52 ;  /* 0x00000034ff027e24 */ /* 0x001fe2000f8e00ff */
[----:B------:R-:W-:Y:S01]  /*5b40*/  ULDC.64 UR4, c[0x0][0x650] ;  /* 0x0001940000047ab9 */ /* 0x000fe20000000a00 */
[----:B------:R-:W-:Y:S01]  /*5b50*/  IMAD.U32 R3, RZ, RZ, UR53 ;  /* 0x00000035ff037e24 */ /* 0x000fe2000f8e00ff */
[----:B------:R0:W-:Y:S01]  /*5b60*/  SYNCS.ARRIVE.TRANS64.A1T0 RZ, [R98+UR50], RZ ;  /* 0x000000ff62ff79a7 */ /* 0x0001e20008100032 */
[----:B------:R-:W-:Y:S01]  /*5b70*/  PRMT R0, RZ, 0x7610, R0 ;  /* 0x00007610ff007816 */ /* 0x000fe20000000000 */
[----:B------:R-:W-:Y:S01]  /*5b80*/  IMAD.MOV.U32 R18, RZ, RZ, -0x1 ;  /* 0xffffffffff127424 */ /* 0x000fe200078e00ff */
[----:B------:R-:W-:Y:S01]  /*5b90*/  LEA R16, P0, R2, R16, 0x1 ;  /* 0x0000001002107211 */ /* 0x000fe200078008ff */
[----:B------:R-:W-:Y:S02]  /*5ba0*/  IMAD.MOV.U32 R2, RZ, RZ, -0x1 ;  /* 0xffffffffff027424 */ /* 0x000fe400078e00ff */
[----:B------:R-:W-:Y:S01]  /*5bb0*/  IMAD.MOV.U32 R19, RZ, RZ, -0x1 ;  /* 0xffffffffff137424 */ /* 0x000fe200078e00ff */
[----:B------:R-:W-:-:S02]  /*5bc0*/  IADD3.X R17, R17, UR41, RZ, P0, !PT ;  /* 0x0000002911117c10 */ /* 0x000fc400087fe4ff */
[----:B------:R-:W-:-:S04]  /*5bd0*/  ISETP.GE.U32.AND P0, PT, R16, UR4, PT ;  /* 0x0000000410007c0c */ /* 0x000fc8000bf06070 */
[----:B------:R-:W-:-:S13]  /*5be0*/  ISETP.GE.U32.AND.EX P0, PT, R17, UR5, PT, P0 ;  /* 0x0000000511007c0c */ /* 0x000fda000bf06100 */
[----:B0-----:R-:W-:Y:S05]  /*5bf0*/  @P0 BRA `(.L_x_162) ;  /* 0x0000000400700947 */ /* 0x001fea0003800000 */
[----:B------:R-:W0:Y:S01]  /*5c00*/  S2UR UR7, SR_CTAID.X ;  /* 0x00000000000779c3 */ /* 0x000e220000002500 */
[----:B------:R-:W-:Y:S01]  /*5c10*/  ULDC.64 UR4, c[0x0][0x628] ;  /* 0x00018a0000047ab9 */ /* 0x000fe20000000a00 */
[----:B------:R-:W-:Y:S01]  /*5c20*/  ULDC UR6, c[0x0][0x150] ;  /* 0x0000540000067ab9 */ /* 0x000fe20000000800 */
[----:B------:R-:W-:Y:S01]  /*5c30*/  ISETP.NE.U32.AND P0, PT, RZ, UR4, PT ;  /* 0x00000004ff007c0c */ /* 0x000fe2000bf05070 */
[----:B------:R-:W-:Y:S01]  /*5c40*/  ULDC UR15, c[0x0][0x630] ;  /* 0x00018c00000f7ab9 */ /* 0x000fe20000000800 */
[C---:B------:R-:W-:Y:S02]  /*5c50*/  R2UR UR17, R16.reuse ;  /* 0x00000000101172ca */ /* 0x040fe400000e0000 */
[----:B------:R-:W-:Y:S01]  /*5c60*/  ISETP.NE.AND.EX P0, PT, RZ, UR5, PT, P0 ;  /* 0x00000005ff007c0c */ /* 0x000fe2000bf05300 */
[----:B------:R-:W1:Y:S01]  /*5c70*/  S2UR UR16, SR_CTAID.Y ;  /* 0x00000000001079c3 */ /* 0x000e620000002600 */
[----:B------:R-:W-:Y:S02]  /*5c80*/  R2UR UR12, R16 ;  /* 0x00000000100c72ca */ /* 0x000fe400000e0000 */
[----:B------:R-:W-:-:S02]  /*5c90*/  R2UR UR13, R17 ;  /* 0x00000000110d72ca */ /* 0x000fc400000e0000 */
[----:B0-----:R-:W-:-:S05]  /*5ca0*/  I2FP.F32.U32 R0, UR7 ;  /* 0x0000000700007c45 */ /* 0x001fca0008201000 */
[----:B------:R-:W-:Y:S01]  /*5cb0*/  FMUL R0, R0, UR6 ;  /* 0x0000000600007c20 */ /* 0x000fe20008400000 */
[----:B------:R-:W-:Y:S01]  /*5cc0*/  ULDC UR6, c[0x0][0x154] ;  /* 0x0000550000067ab9 */ /* 0x000fe20000000800 */
[----:B-1----:R-:W-:-:S04]  /*5cd0*/  I2FP.F32.U32 R2, UR16 ;  /* 0x0000001000027c45 */ /* 0x002fc80008201000 */
[----:B------:R-:W0:Y:S01]  /*5ce0*/  F2I.U32.TRUNC.NTZ R0, R0 ;  /* 0x0000000000007305 */ /* 0x000e22000020f000 */
[----:B------:R-:W-:Y:S01]  /*5cf0*/  FMUL R2, R2, UR6 ;  /* 0x0000000602027c20 */ /* 0x000fe20008400000 */
[----:B------:R-:W-:Y:S06]  /*5d00*/  @!P0 BRA `(.L_x_163) ;  /* 0x0000000000308947 */ /* 0x000fec0003800000 */
        /* <DEDUP_REMOVED lines=12> */
.L_x_163:
[----:B------:R-:W-:Y:S01]  /*5dd0*/  USHF.R.U64 UR6, UR12, UR15, UR13 ;  /* 0x0000000f0c067299 */ /* 0x000fe2000800120d */
[----:B------:R-:W-:Y:S01]  /*5de0*/  R2UR UR5, R17 ;  /* 0x00000000110572ca */ /* 0x000fe200000e0000 */
[----:B------:R-:W-:Y:S01]  /*5df0*/  USHF.R.U32.HI UR4, URZ, UR15, UR13 ;  /* 0x0000000f3f047299 */ /* 0x000fe2000801160d */
[----:B------:R-:W1:Y:S01]  /*5e00*/  F2I.U32.TRUNC.NTZ R2, R2 ;  /* 0x0000000200027305 */ /* 0x000e62000020f000 */
[----:B------:R-:W-:Y:S01]  /*5e10*/  UIADD3 UR9, UP0, URZ, -UR6, URZ ;  /* 0x800000063f097290 */ /* 0x000fe2000ff1e03f */
[----:B------:R-:W-:Y:S01]  /*5e20*/  ULDC.64 UR10, c[0x0][0x620] ;  /* 0x00018800000a7ab9 */ /* 0x000fe20000000a00 */
[----:B------:R-:W-:Y:S02]  /*5e30*/  ULDC UR14, c[0x0][0x608] ;  /* 0x00018200000e7ab9 */ /* 0x000fe40000000800 */
[----:B------:R-:W-:Y:S01]  /*5e40*/  UIADD3.X UR4, URZ, ~UR4, URZ, UP0, !UPT ;  /* 0x800000043f047290 */ /* 0x000fe200087fe43f */
[----:B------:R-:W-:Y:S01]  /*5e50*/  ULDC UR15, c[0x0][0x658] ;  /* 0x00019600000f7ab9 */ /* 0x000fe20000000800 */
[----:B------:R-:W-:-:S02]  /*5e60*/  ULDC UR12, c[0x0][0x144] ;  /* 0x00005100000c7ab9 */ /* 0x000fc40000000800 */
[----:B------:R-:W-:Y:S01]  /*5e70*/  UIMAD UR8, UR4, UR10, URZ ;  /* 0x0000000a040872a4 */ /* 0x000fe2000f8e023f */
[----:B------:R-:W-:Y:S02]  /*5e80*/  ULDC UR22, c[0x0][0x148] ;  /* 0x0000520000167ab9 */ /* 0x000fe40000000800 */
[----:B------:R-:W-:Y:S01]  /*5e90*/  UMOV UR4, UR17 ;  /* 0x0000001100047c82 */ /* 0x000fe20008000000 */
[----:B------:R-:W-:Y:S02]  /*5ea0*/  UIMAD UR8, UR9, UR11, UR8 ;  /* 0x0000000b090872a4 */ /* 0x000fe4000f8e0208 */
[----:B------:R-:W-:Y:S01]  /*5eb0*/  UIMAD.WIDE.U32 UR4, UR9, UR10, UR4 ;  /* 0x0000000a090472a5 */ /* 0x000fe2000f8e0004 */
[----:B0-----:R-:W-:Y:S01]  /*5ec0*/  R2UR UR9, R0 ;  /* 0x00000000000972ca */ /* 0x001fe200000e0000 */
[----:B------:R-:W-:Y:S01]  /*5ed0*/  ULDC UR20, c[0x0][0x648] ;  /* 0x0001920000147ab9 */ /* 0x000fe20000000800 */
[----:B-1----:R-:W-:Y:S01]  /*5ee0*/  R2UR UR13, R2 ;  /* 0x00000000020d72ca */ /* 0x002fe200000e0000 */
[----:B------:R-:W-:Y:S01]  /*5ef0*/  UIADD3 UR8, UR5, UR8, URZ ;  /* 0x0000000805087290 */ /* 0x000fe2000fffe03f */
[----:B------:R-:W-:-:S02]  /*5f00*/  ULDC UR21, c[0x0][0x638] ;  /* 0x00018e0000157ab9 */ /* 0x000fc40000000800 */
[----:B------:R-:W-:Y:S02]  /*5f10*/  ULDC UR5, c[0x0][0x618] ;  /* 0x0001860000057ab9 */ /* 0x000fe40000000800 */
[----:B------:R-:W-:Y:S02]  /*5f20*/  USHF.R.U64 UR10, UR4, UR5, UR8 ;  /* 0x00000005040a7299 */ /* 0x000fe40008001208 */
[----:B------:R-:W-:-:S03]  /*5f30*/  USHF.R.U32.HI UR8, URZ, UR5, UR8 ;  /* 0x000000053f087299 */ /* 0x000fc60008011608 */
[----:B------:R-:W-:Y:S01]  /*5f40*/  ULDC.64 UR4, c[0x0][0x640] ;  /* 0x0001900000047ab9 */ /* 0x000fe20000000a00 */
[----:B------:R-:W-:Y:S01]  /*5f50*/  USHF.R.U64 UR11, UR10, UR14, UR8 ;  /* 0x0000000e0a0b7299 */ /* 0x000fe20008001208 */
[----:B------:R-:W-:Y:S01]  /*5f60*/  ISETP.NE.U32.AND P0, PT, RZ, UR4, PT ;  /* 0x00000004ff007c0c */ /* 0x000fe2000bf05070 */
[----:B------:R-:W-:Y:S02]  /*5f70*/  USHF.R.U32.HI UR8, URZ, UR14, UR8 ;  /* 0x0000000e3f087299 */ /* 0x000fe40008011608 */
[----:B------:R-:W-:Y:S01]  /*5f80*/  UIADD3 UR9, -UR9, URZ, URZ ;  /* 0x0000003f09097290 */ /* 0x000fe2000fffe13f */
[----:B------:R-:W-:Y:S01]  /*5f90*/  ISETP.NE.AND.EX P0, PT, RZ, UR5, PT, P0 ;  /* 0x00000005ff007c0c */ /* 0x000fe2000bf05300 */
[----:B------:R-:W-:Y:S02]  /*5fa0*/  USHF.R.U64 UR17, UR11, UR15, UR8 ;  /* 0x0000000f0b117299 */ /* 0x000fe40008001208 */
[----:B------:R-:W-:Y:S02]  /*5fb0*/  UIADD3 UR18, -UR13, URZ, URZ ;  /* 0x0000003f0d127290 */ /* 0x000fe4000fffe13f */
[----:B------:R-:W-:-:S02]  /*5fc0*/  USHF.R.U32.HI UR15, URZ, UR15, UR8 ;  /* 0x0000000f3f0f7299 */ /* 0x000fc40008011608 */
[----:B------:R-:W-:Y:S01]  /*5fd0*/  UIMAD UR19, UR12, UR9, UR7 ;  /* 0x000000090c1372a4 */ /* 0x000fe2000f8e0207 */
[----:B------:R-:W-:-:S05]  /*5fe0*/  UMOV UR14, UR17 ;  /* 0x00000011000e7c82 */ /* 0x000fca0008000000 */
[----:B------:R-:W-:Y:S06]  /*5ff0*/  @!P0 BRA `(.L_x_164) ;  /* 0x0000000000288947 */ /* 0x000fec0003800000 */
        /* <DEDUP_REMOVED lines=10> */
.L_x_164:
[----:B------:R-:W-:Y:S01]  /*60a0*/  UISETP.NE.AND UP0, UPT, UR38, URZ, UPT ;  /* 0x0000003f2600728c */ /* 0x000fe2000bf05270 */
[----:B------:R-:W-:Y:S01]  /*60b0*/  IMAD.MOV.U32 R0, RZ, RZ, 0x1 ;  /* 0x00000001ff007424 */ /* 0x000fe200078e00ff */
[----:B------:R-:W-:Y:S01]  /*60c0*/  USHF.R.U64 UR5, UR14, UR20, UR15 ;  /* 0x000000140e057299 */ /* 0x000fe2000800120f */
[----:B------:R-:W-:Y:S01]  /*60d0*/  IMAD.U32 R19, RZ, RZ, UR6 ;  /* 0x00000006ff137e24 */ /* 0x000fe2000f8e00ff */
[----:B------:R-:W-:Y:S02]  /*60e0*/  ULOP3.LUT UR4, UR11, UR47, URZ, 0xc0, !UPT ;  /* 0x0000002f0b047292 */ /* 0x000fe4000f8ec03f */
[----:B------:R-:W-:Y:S02]  /*60f0*/  UIADD3 UR7, -UR5, URZ, URZ ;  /* 0x0000003f05077290 */ /* 0x000fe4000fffe13f */
[----:B------:R-:W-:Y:S02]  /*6100*/  UIMAD UR4, UR44, UR5, UR4 ;  /* 0x000000052c0472a4 */ /* 0x000fe4000f8e0204 */
[----:B------:R-:W-:-:S02]  /*6110*/  ULOP3.LUT UR10, UR10, UR43, URZ, 0xc0, !UPT ;  /* 0x0000002b0a0a7292 */ /* 0x000fc4000f8ec03f */
[----:B------:R-:W-:Y:S02]  /*6120*/  @UP0 UIMAD UR19, UR22, UR18, UR16 ;  /* 0x00000012161302a4 */ /* 0x000fe4000f8e0210 */
[----:B------:R-:W-:Y:S01]  /*6130*/  UIMAD UR5, UR7, UR21, UR17 ;  /* 0x00000015070572a4 */ /* 0x000fe2000f8e0211 */
[----:B------:R-:W-:Y:S02]  /*6140*/  ULDC UR8, c[0x0][0x600] ;  /* 0x0001800000087ab9 */ /* 0x000fe40000000800 */
[----:B------:R-:W-:Y:S01]  /*6150*/  ULDC UR7, c[0x0][0x610] ;  /* 0x0001840000077ab9 */ /* 0x000fe20000000800 */
[----:B------:R-:W-:Y:S02]  /*6160*/  UIMAD UR5, UR5, UR8, UR10 ;  /* 0x00000008050572a4 */ /* 0x000fe4000f8e020a */
[----:B------:R-:W-:-:S04]  /*6170*/  UIMAD UR4, UR4, UR7, UR19 ;  /* 0x00000007040472a4 */ /* 0x000fc8000f8e0213 */
[----:B------:R-:W-:Y:S02]  /*6180*/  USEL UR7, UR5, UR4, !UP0 ;  /* 0x0000000405077287 */ /* 0x000fe4000c000000 */
[----:B------:R-:W-:-:S04]  /*6190*/  USEL UR4, UR4, UR5, !UP0 ;  /* 0x0000000504047287 */ /* 0x000fc8000c000000 */
[----:B------:R-:W-:Y:S02]  /*61a0*/  IMAD.U32 R2, RZ, RZ, UR7 ;  /* 0x00000007ff027e24 */ /* 0x000fe4000f8e00ff */
[----:B------:R-:W-:-:S07]  /*61b0*/  IMAD.U32 R18, RZ, RZ, UR4 ;  /* 0x00000004ff127e24 */ /* 0x000fce000f8e00ff */
.L_x_162:
[----:B------:R-:W-:Y:S01]  /*61c0*/  UIADD3 UR45, UR36, UR45, URZ ;  /* 0x0000002d242d7290 */ /* 0x000fe2000fffe03f */
[----:B------:R-:W-:Y:S02]  /*61d0*/  LOP3.LUT P0, RZ, R0, 0xff, RZ, 0xc0, !PT ;  /* 0x000000ff00ff7812 */ /* 0x000fe4000780c0ff */
[----:B------:R-:W-:Y:S01]  /*61e0*/  LOP3.LUT R100, R100, 0x1, RZ, 0x3c, !PT ;  /* 0x0000000164647812 */ /* 0x000fe200078e3cff */
[----:B------:R-:W-:Y:S02]  /*61f0*/  USHF.R.U32.HI UR4, URZ, 0x2, UR45 ;  /* 0x000000023f047899 */ /* 0x000fe4000801162d */
[----:B------:R-:W-:Y:S02]  /*6200*/  UISETP.GT.U32.AND UP0, UPT, UR45, 0x3, UPT ;  /* 0x000000032d00788c */ /* 0x000fe4000bf04070 */
[----:B------:R-:W-:Y:S02]  /*6210*/  ULOP3.LUT UR4, UR4, 0x1, URZ, 0xc0, !UPT ;  /* 0x0000000104047892 */ /* 0x000fe4000f8ec03f */
[----:B------:R-:W-:-:S02]  /*6220*/  UISETP.LT.U32.AND UP0, UPT, UR36, 0x4, UP0 ;  /* 0x000000042400788c */ /* 0x000fc40008701070 */
[----:B------:R-:W-:Y:S02]  /*6230*/  UISETP.NE.U32.AND UP1, UPT, UR4, 0x1, UPT ;  /* 0x000000010400788c */ /* 0x000fe4000bf25070 */
[----:B------:R-:W-:Y:S02]  /*6240*/  USEL UR5, URZ, 0x1, !UP0 ;  /* 0x000000013f057887 */ /* 0x000fe4000c000000 */
[----:B------:R-:W-:Y:S02]  /*6250*/  UISETP.GT.U32.AND UP1, UPT, UR36, 0x3, !UP1 ;  /* 0x000000032400788c */ /* 0x000fe4000cf24070 */
[----:B------:R-:W-:Y:S02]  /*6260*/  ULOP3.LUT UR45, UR45, 0x3, URZ, 0xc0, !UPT ;  /* 0x000000032d2d7892 */ /* 0x000fe4000f8ec03f */
[----:B------:R-:W-:-:S04]  /*6270*/  USEL UR4, URZ, 0x1, !UP1 ;  /* 0x000000013f047887 */ /* 0x000fc8000c800000 */
[----:B------:R-:W-:Y:S01]  /*6280*/  ULOP3.LUT UR48, UR4, UR48, UR5, 0x96, !UPT ;  /* 0x0000003004307292 */ /* 0x000fe2000f8e9605 */
[----:B------:R-:W-:Y:S11]  /*6290*/  @P0 BRA `(.L_x_165) ;  /* 0xffffffb400780947 */ /* 0x000ff6000383ffff */
[----:B------:R-:W-:Y:S05]  /*62a0*/  EXIT ;  /* 0x000000000000794d */ /* 0x000fea0003800000 */
.L_x_16:
[----:B------:R-:W-:-:S08]  /*62b0*/  ISETP.NE.AND P0, PT, RZ, UR6, PT ;  /* 0x00000006ff007c0c */ /* 0x000fd0000bf05270 */
[----:B------:R-:W0:-:S00]  /*62c0*/  USETMAXREG.DEALLOC.CTAPOOL 0x28 ;  /* 0x00000028000079c8 */ /* 0x000e0000080e0500 */
[----:B------:R-:W-:Y:S05]  /*62d0*/  @P0 EXIT ;  /* 0x000000000000094d */ /* 0x000fea0003800000 */
[----:B0-----:R-:W-:Y:S01]  /*62e0*/  LOP3.LUT P0, RZ, R0, 0xff, RZ, 0xc0, !PT ;  /* 0x000000ff00ff7812 */ /* 0x001fe2000780c0ff */
[----:B------:R-:W-:Y:S02]  /*62f0*/  IMAD.MOV.U32 R0, RZ, RZ, 0x1 ;  /* 0x00000001ff007424 */ /* 0x000fe400078e00ff */
[----:B------:R-:W-:-:S10]  /*6300*/  IMAD.MOV.U32 R8, RZ, RZ, RZ ;  /* 0x000000ffff087224 */ /* 0x000fd400078e00ff */
[----:B------:R-:W-:Y:S05]  /*6310*/  @!P0 BRA `(.L_x_166) ;  /* 0x0000000c00608947 */ /* 0x000fea0003800000 */
[----:B------:R-:W0:Y:S01]  /*6320*/  S2R R9, SR_CgaCtaId ;  /* 0x0000000000097919 */ /* 0x000e220000008800 */
[----:B------:R-:W-:Y:S01]  /*6330*/  LOP3.LUT P0, RZ, R3, 0x1f, RZ, 0xc0, !PT ;  /* 0x0000001f03ff7812 */ /* 0x000fe2000780c0ff */
[----:B------:R-:W-:Y:S01]  /*6340*/  ULDC UR5, c[0x0][0x658] ;  /* 0x0001960000057ab9 */ /* 0x000fe20000000800 */
[----:B------:R-:W-:Y:S01]  /*6350*/  UMOV UR6, 0xffffffff ;  /* 0xffffffff00067882 */ /* 0x000fe20000000000 */
[----:B------:R-:W-:Y:S01]  /*6360*/  BSSY B0, `(.L_x_166) ;  /* 0x00000d3000007945 */ /* 0x000fe20003800000 */
[----:B------:R-:W-:Y:S01]  /*6370*/  USHF.L.U32 UR6, UR6, UR5, URZ ;  /* 0x0000000506067299 */ /* 0x000fe2000800063f */
[C---:B------:R-:W-:Y:S01]  /*6380*/  ISETP.NE.AND P3, PT, R4.reuse, RZ, PT ;  /* 0x000000ff0400720c */ /* 0x040fe20003f65270 */
[----:B------:R-:W-:Y:S01]  /*6390*/  IMAD.MOV.U32 R10, RZ, RZ, 0x1 ;  /* 0x00000001ff0a7424 */ /* 0x000fe200078e00ff */
[----:B------:R-:W-:Y:S01]  /*63a0*/  ISETP.NE.OR P0, PT, R4, RZ, !P0 ;  /* 0x000000ff0400720c */ /* 0x000fe20004705670 */
[----:B------:R-:W-:Y:S01]  /*63b0*/  IMAD.MOV.U32 R0, RZ, RZ, 0x1 ;  /* 0x00000001ff007424 */ /* 0x000fe200078e00ff */
[----:B------:R-:W-:Y:S01]  /*63c0*/  ULDC UR4, c[0x0][0x600] ;  /* 0x0001800000047ab9 */ /* 0x000fe20000000800 */
[----:B------:R-:W-:Y:S01]  /*63d0*/  IMAD.MOV.U32 R8, RZ, RZ, RZ ;  /* 0x000000ffff087224 */ /* 0x000fe200078e00ff */
[----:B------:R-:W-:Y:S01]  /*63e0*/  UMOV UR7, 0x1 ;  /* 0x0000000100077882 */ /* 0x000fe20000000000 */
[----:B------:R-:W-:-:S02]  /*63f0*/  UIADD3 UR21, UR37, 0x1, URZ ;  /* 0x0000000125157890 */ /* 0x000fc4000fffe03f */
[----:B------:R-:W-:Y:S02]  /*6400*/  ULOP3.LUT UR13, UR40, 0x2, URZ, 0xfc, !UPT ;  /* 0x00000002280d7892 */ /* 0x000fe4000f8efc3f */
[----:B------:R-:W-:Y:S02]  /*6410*/  UIADD3 UR4, UR4, -0x1, URZ ;  /* 0xffffffff04047890 */ /* 0x000fe4000fffe03f */
[----:B------:R-:W-:Y:S02]  /*6420*/  USHF.L.U32 UR5, UR7, UR5, URZ ;  /* 0x0000000507057299 */ /* 0x000fe4000800063f */
[----:B------:R-:W-:Y:S01]  /*6430*/  ULOP3.LUT UR6, URZ, UR6, URZ, 0x33, !UPT ;  /* 0x000000063f067292 */ /* 0x000fe2000f8e333f */
[----:B------:R-:W-:Y:S01]  /*6440*/  ULDC.64 UR30, c[0x0][0x198] ;  /* 0x00006600001e7ab9 */ /* 0x000fe20000000a00 */
[C---:B0-----:R-:W-:Y:S02]  /*6450*/  IMAD.SHL.U32 R11, R9.reuse, 0x20, RZ ;  /* 0x00000020090b7824 */ /* 0x041fe400078e00ff */
[----:B------:R-:W-:-:S03]  /*6460*/  IMAD.SHL.U32 R9, R9, 0x400, RZ ;  /* 0x0000040009097824 */ /* 0x000fc600078e00ff */
[----:B------:R-:W-:Y:S02]  /*6470*/  LOP3.LUT R11, R11, 0x60, RZ, 0xc0, !PT ;  /* 0x000000600b0b7812 */ /* 0x000fe400078ec0ff */
[----:B------:R-:W-:-:S07]  /*6480*/  LOP3.LUT R9, R9, 0xc00, RZ, 0xc0, !PT ;  /* 0x00000c0009097812 */ /* 0x000fce00078ec0ff */
.L_x_178:
[----:B------:R-:W-:-:S03]  /*6490*/  UMOV UR7, 0xffffffff ;  /* 0xffffffff00077882 */ /* 0x000fc60000000000 */
[----:B------:R-:W-:Y:S05]  /*64a0*/  BRA.DIV UR7, `(.L_x_167) ;  /* 0x0000001207147947 */ /* 0x000fea000b800000 */
[----:B------:R-:W-:-:S13]  /*64b0*/  ELECT P6, URZ, PT ;  /* 0x00000000003f782f */ /* 0x000fda00038c0000 */
.L_x_191:
[----:B------:R-:W0:Y:S01]  /*64c0*/  LDC R3, c[0x0][0x28c] ;  /* 0x0000a300ff037b82 */ /* 0x000e220000000800 */
[----:B------:R-:W-:Y:S01]  /*64d0*/  BSSY B1, `(.L_x_168) ;  /* 0x0000046000017945 */ /* 0x000fe20003800000 */
[----:B0-----:R-:W-:-:S13]  /*64e0*/  ISETP.LT.OR P6, PT, R3, 0x1, !P6 ;  /* 0x000000010300780c */ /* 0x001fda00077c1670 */
[----:B------:R-:W-:Y:S05]  /*64f0*/  @P6 BRA `(.L_x_169) ;  /* 0x00000004000c6947 */ /* 0x000fea0003800000 */
[----:B------:R-:W-:Y:S02]  /*6500*/  IMAD R6, R2, 0x80, R11 ;  /* 0x0000008002067824 */ /* 0x000fe400078e020b */
[----:B------:R-:W-:Y:S02]  /*6510*/  IMAD.SHL.U32 R18, R18, 0x40, RZ ;  /* 0x0000004012127824 */ /* 0x000fe400078e00ff */
[----:B------:R-:W-:Y:S02]  /*6520*/  IMAD.MOV.U32 R13, RZ, RZ, RZ ;  /* 0x000000ffff0d7224 */ /* 0x000fe400078e00ff */
[----:B------:R-:W-:Y:S02]  /*6530*/  IMAD.U32 R14, RZ, RZ, UR21 ;  /* 0x00000015ff0e7e24 */ /* 0x000fe4000f8e00ff */
[----:B------:R-:W-:Y:S02]  /*6540*/  IMAD.MOV.U32 R2, RZ, RZ, R0 ;  /* 0x000000ffff027224 */ /* 0x000fe400078e0000 */
[----:B------:R-:W-:-:S07]  /*6550*/  IMAD.MOV.U32 R4, RZ, RZ, R8 ;  /* 0x000000ffff047224 */ /* 0x000fce00078e0008 */
.L_x_173:
[----:B------:R-:W0:Y:S01]  /*6560*/  S2R R12, SR_CgaCtaId ;  /* 0x00000000000c7919 */ /* 0x000e220000008800 */
[----:B------:R-:W-:Y:S01]  /*6570*/  MOV R3, 0x400 ;  /* 0x0000040000037802 */ /* 0x000fe20000000f00 */
[----:B------:R-:W1:Y:S03]  /*6580*/  @!P3 LDC R5, c[0x0][0x500] ;  /* 0x00014000ff05bb82 */ /* 0x000e660000000800 */
[----:B0-----:R-:W-:Y:S02]  /*6590*/  LEA R7, R12, R3, 0x18 ;  /* 0x000000030c077211 */ /* 0x001fe400078ec0ff */
[----:B------:R-:W-:-:S03]  /*65a0*/  SHF.L.U32 R3, R2, 0x1f, RZ ;  /* 0x0000001f02037819 */ /* 0x000fc600000006ff */
[----:B------:R-:W-:-:S04]  /*65b0*/  IMAD R12, R4, 0x8, R7 ;  /* 0x00000008040c7824 */ /* 0x000fc800078e0207 */
[----:B------:R-:W0:Y:S02]  /*65c0*/  SYNCS.PHASECHK.TRANS64.TRYWAIT P1, [R12+URZ+0x20], R3 ;  /* 0x000020030c0075a7 */ /* 0x000e24000802017f */
[----:B01----:R-:W-:Y:S05]  /*65d0*/  @!P1 BRA `(.L_x_170) ;  /* 0x0000000c00e89947 */ /* 0x003fea0003800000 */
.L_x_192:
[----:B------:R-:W-:Y:S01]  /*65e0*/  UPRMT UR7, UR13, 0x9910, URZ ;  /* 0x000099100d077896 */ /* 0x000fe2000800003f */
[----:B------:R1:W-:Y:S03]  /*65f0*/  @!P3 SYNCS.ARRIVE.TRANS64 RZ, [R12+URZ], R5 ;  /* 0x000000050cffb9a7 */ /* 0x0003e6000800003f */
[----:B------:R-:W-:-:S06]  /*6600*/  UISETP.NE.AND UP0, UPT, UR7, 0x2, UPT ;  /* 0x000000020700788c */ /* 0x000fcc000bf05270 */
[----:B------:R-:W-:-:S13]  /*6610*/  PLOP3.LUT P1, PT, PT, PT, UP0, 0x80, 0x0 ;  /* 0x000000000000781c */ /* 0x000fda0003f2f008 */
[----:B-1----:R-:W-:Y:S05]  /*6620*/  @P1 BRA `(.L_x_171) ;  /* 0x0000000000041947 */ /* 0x002fea0003800000 */
[----:B------:R-:W-:Y:S01]  /*6630*/  BPT.TRAP 0x1 ;  /* 0x000000040000795c */ /* 0x000fe20000300000 */
.L_x_171:
[----:B------:R-:W-:Y:S05]  /*6640*/  @P0 BRA `(.L_x_172) ;  /* 0x0000000000040947 */ /* 0x000fea0003800000 */
[----:B------:R-:W-:Y:S01]  /*6650*/  BPT.TRAP 0x1 ;  /* 0x000000040000795c */ /* 0x000fe20000300000 */
.L_x_172:
[----:B0-----:R-:W-:Y:S01]  /*6660*/  IMAD R3, R4, 0x4000, R7 ;  /* 0x0000400004037824 */ /* 0x001fe200078e0207 */
[----:B------:R-:W-:Y:S01]  /*6670*/  R2UR UR34, R13 ;  /* 0x000000000d2272ca */ /* 0x000fe200000e0000 */
[----:B------:R-:W-:Y:S01]  /*6680*/  VIADD R14, R14, 0xffffffff ;  /* 0xffffffff0e0e7836 */ /* 0x000fe20000000000 */
[----:B------:R-:W-:Y:S01]  /*6690*/  R2UR UR33, R12 ;  /* 0x000000000c2172ca */ /* 0x000fe200000e0000 */
[----:B------:R-:W-:Y:S01]  /*66a0*/  UIADD3 UR14, UP0, UR30, 0xf0, URZ ;  /* 0x000000f01e0e7890 */ /* 0x000fe2000ff1e03f */
[----:B------:R-:W-:Y:S01]  /*66b0*/  R2UR UR24, R3 ;  /* 0x00000000031872ca */ /* 0x000fe200000e0000 */
[----:B------:R-:W-:Y:S01]  /*66c0*/  IMAD R3, R4, 0x2000, R9 ;  /* 0x0000200004037824 */ /* 0x000fe200078e0209 */
[----:B------:R-:W-:Y:S01]  /*66d0*/  R2UR UR36, R19 ;  /* 0x00000000132472ca */ /* 0x000fe200000e0000 */
[----:B------:R-:W-:Y:S01]  /*66e0*/  UIADD3 UR42, UP1, UR30, 0x1f0, URZ ;  /* 0x000001f01e2a7890 */ /* 0x000fe2000ff3e03f */
[----:B------:R-:W-:Y:S01]  /*66f0*/  R2UR UR35, R18 ;  /* 0x00000000122372ca */ /* 0x000fe200000e0000 */
[----:B------:R-:W-:Y:S01]  /*6700*/  IMAD R3, R3, 0x4, R7 ;  /* 0x0000000403037824 */ /* 0x000fe200078e0207 */
[----:B------:R-:W-:Y:S01]  /*6710*/  R2UR UR19, R6 ;  /* 0x00000000061372ca */ /* 0x000fe200000e0000 */
[----:B------:R-:W-:Y:S01]  /*6720*/  UIADD3.X UR15, URZ, UR31, URZ, UP0, !UPT ;  /* 0x0000001f3f0f7290 */ /* 0x000fe200087fe43f */
[----:B------:R-:W-:Y:S01]  /*6730*/  ISETP.GT.AND P2, PT, R14, 0x1, PT ;  /* 0x000000010e00780c */ /* 0x000fe20003f44270 */
[----:B------:R-:W-:Y:S01]  /*6740*/  UIADD3 UR26, UR34, 0x20, URZ ;  /* 0x00000020221a7890 */ /* 0x000fe2000fffe03f */
[----:B------:R-:W-:Y:S01]  /*6750*/  R2UR UR8, R3 ;  /* 0x00000000030872ca */ /* 0x000fe200000e0000 */
[----:B------:R-:W-:Y:S01]  /*6760*/  UIADD3.X UR43, URZ, UR31, URZ, UP1, !UPT ;  /* 0x0000001f3f2b7290 */ /* 0x000fe20008ffe43f */
[----:B------:R-:W-:Y:S01]  /*6770*/  VIADD R4, R4, 0x1 ;  /* 0x0000000104047836 */ /* 0x000fe20000000000 */
[----:B------:R-:W-:Y:S01]  /*6780*/  UIADD3 UR32, UR24, 0x180, URZ ;  /* 0x0000018018207890 */ /* 0x000fe2000fffe03f */
[----:B------:R-:W-:Y:S01]  /*6790*/  VIADD R13, R13, 0x40 ;  /* 0x000000400d0d7836 */ /* 0x000fe20000000000 */
[----:B------:R-:W-:Y:S01]  /*67a0*/  UIADD3 UR24, UR24, 0x2180, URZ ;  /* 0x0000218018187890 */ /* 0x000fe2000fffe03f */
[----:B------:R-:W-:Y:S01]  /*67b0*/  UMOV UR22, 0x0 ;  /* 0x0000000000167882 */ /* 0x000fe20000000000 */
[----:B------:R-:W-:Y:S01]  /*67c0*/  UMOV UR23, 0x10000000 ;  /* 0x1000000000177882 */ /* 0x000fe20000000000 */
[----:B------:R-:W-:Y:S01]  /*67d0*/  ISETP.NE.AND P1, PT, R4, 0x4, PT ;  /* 0x000000040400780c */ /* 0x000fe20003f25270 */
[----:B------:R-:W-:Y:S01]  /*67e0*/  UMOV UR25, UR33 ;  /* 0x0000002100197c82 */ /* 0x000fe20008000000 */
[----:B------:R-:W-:Y:S01]  /*67f0*/  UMOV UR28, UR36 ;  /* 0x00000024001c7c82 */ /* 0x000fe20008000000 */
[----:B------:R-:W-:-:S02]  /*6800*/  UMOV UR27, UR35 ;  /* 0x00000023001b7c82 */ /* 0x000fc40008000000 */
[----:B------:R-:W-:Y:S01]  /*6810*/  UIADD3 UR16, UR8, 0x10180, URZ ;  /* 0x0001018008107890 */ /* 0x000fe2000fffe03f */
[----:B------:R0:W-:Y:S01]  /*6820*/  UTMALDG.3D [UR32], [UR14], desc[UR22] ;  /* 0x000016200e0075b4 */ /* 0x0001e20008011000 */
[----:B------:R-:W-:Y:S01]  /*6830*/  UIADD3 UR8, UR8, 0x14180, URZ ;  /* 0x0001418008087890 */ /* 0x000fe2000fffe03f */
[----:B------:R-:W-:Y:S01]  /*6840*/  SEL R3, RZ, 0x1, P1 ;  /* 0x00000001ff037807 */ /* 0x000fe20000800000 */
[----:B------:R-:W-:Y:S01]  /*6850*/  UMOV UR7, 0xf0000 ;  /* 0x000f000000077882 */ /* 0x000fe20000000000 */
[----:B------:R-:W-:Y:S01]  /*6860*/  UMOV UR17, UR33 ;  /* 0x0000002100117c82 */ /* 0x000fe20008000000 */
[----:B------:R-:W-:Y:S01]  /*6870*/  UMOV UR18, UR34 ;  /* 0x0000002200127c82 */ /* 0x000fe20008000000 */
[----:B------:R-:W-:Y:S01]  /*6880*/  UMOV UR20, UR36 ;  /* 0x0000002400147c82 */ /* 0x000fe20008000000 */
[----:B------:R-:W-:Y:S01]  /*6890*/  UMOV UR9, UR33 ;  /* 0x0000002100097c82 */ /* 0x000fe20008000000 */
[----:B------:R-:W-:Y:S01]  /*68a0*/  UMOV UR11, UR19 ;  /* 0x00000013000b7c82 */ /* 0x000fe20008000000 */
[----:B------:R-:W-:Y:S01]  /*68b0*/  UMOV UR12, UR36 ;  /* 0x00000024000c7c82 */ /* 0x000fe20008000000 */
[----:B------:R0:W-:Y:S01]  /*68c0*/  UTMALDG.3D [UR24], [UR14], desc[UR22] ;  /* 0x000016180e0075b4 */ /* 0x0001e20008011000 */
[----:B------:R-:W-:Y:S01]  /*68d0*/  UMOV UR10, UR26 ;  /* 0x0000001a000a7c82 */ /* 0x000fe20008000000 */
[----:B------:R-:W-:-:S02]  /*68e0*/  LOP3.LUT R2, R2, R3, RZ, 0x3c, !PT ;  /* 0x0000000302027212 */ /* 0x000fc400078e3cff */
[----:B------:R-:W-:Y:S01]  /*68f0*/  SEL R4, R4, RZ, P1 ;  /* 0x000000ff04047207 */ /* 0x000fe20000800000 */
[----:B------:R0:W-:Y:S01]  /*6900*/  UTMALDG.3D.MULTICAST [UR16], [UR42], UR7, desc[UR22] ;  /* 0x000016102a0073b4 */ /* 0x0001e20008011807 */
[----:B------:R0:W-:Y:S02]  /*6910*/  UTMALDG.3D.MULTICAST [UR8], [UR42], UR7, desc[UR22] ;  /* 0x000016082a0073b4 */ /* 0x0001e40008011807 */
[----:B0-----:R-:W-:Y:S05]  /*6920*/  @P2 BRA `(.L_x_173) ;  /* 0xfffffffc000c2947 */ /* 0x001fea000383ffff */
.L_x_169:
[----:B------:R-:W-:Y:S05]  /*6930*/  BSYNC B1 ;  /* 0x0000000000017941 */ /* 0x000fea0003800000 */
.L_x_168:
[----:B------:R-:W-:Y:S01]  /*6940*/  LOP3.LUT P4, RZ, R10, 0xff, RZ, 0xc0, !PT ;  /* 0x000000ff0aff7812 */ /* 0x000fe2000788c0ff */
[----:B------:R-:W-:Y:S01]  /*6950*/  VIADD R8, R8, UR37 ;  /* 0x0000002508087c36 */ /* 0x000fe20008000000 */
[----:B------:R-:W-:Y:S01]  /*6960*/  ULDC.64 UR8, c[0x0][0x650] ;  /* 0x0001940000087ab9 */ /* 0x000fe20000000a00 */
[----:B------:R-:W-:Y:S01]  /*6970*/  BSSY B1, `(.L_x_174) ;  /* 0x000006f000017945 */ /* 0x000fe20003800000 */
[----:B------:R-:W-:Y:S01]  /*6980*/  IMAD.MOV.U32 R18, RZ, RZ, -0x1 ;  /* 0xffffffffff127424 */ /* 0x000fe200078e00ff */
[----:B------:R-:W-:Y:S01]  /*6990*/  PRMT R10, RZ, 0x7610, R10 ;  /* 0x00007610ff0a7816 */ /* 0x000fe2000000000a */
[----:B------:R-:W-:Y:S01]  /*69a0*/  IMAD.MOV.U32 R19, RZ, RZ, -0x1 ;  /* 0xffffffffff137424 */ /* 0x000fe200078e00ff */
[C---:B------:R-:W-:Y:S02]  /*69b0*/  ISETP.GT.U32.AND P1, PT, R8.reuse, 0x3, PT ;  /* 0x000000030800780c */ /* 0x040fe40003f24070 */
[----:B------:R-:W-:Y:S02]  /*69c0*/  SHF.R.U32.HI R2, RZ, 0x2, R8 ;  /* 0x00000002ff027819 */ /* 0x000fe40000011608 */
[----:B------:R-:W-:-:S02]  /*69d0*/  LOP3.LUT R8, R8, 0x3, RZ, 0xc0, !PT ;  /* 0x0000000308087812 */ /* 0x000fc400078ec0ff */
[----:B------:R-:W0:Y:S01]  /*69e0*/  @P4 S2R R4, SR_CgaCtaId ;  /* 0x0000000000044919 */ /* 0x000e220000008800 */
[----:B------:R-:W-:Y:S02]  /*69f0*/  @P4 MOV R3, 0x400 ;  /* 0x0000040000034802 */ /* 0x000fe40000000f00 */
[----:B------:R-:W-:-:S04]  /*6a00*/  LOP3.LUT R2, R2, 0x1, RZ, 0xc0, !PT ;  /* 0x0000000102027812 */ /* 0x000fc800078ec0ff */
[----:B------:R-:W-:Y:S02]  /*6a10*/  ISETP.NE.U32.AND P2, PT, R2, 0x1, PT ;  /* 0x000000010200780c */ /* 0x000fe40003f45070 */
[----:B0-----:R-:W-:Y:S01]  /*6a20*/  @P4 LEA R3, R4, R3, 0x18 ;  /* 0x0000000304034211 */ /* 0x001fe200078ec0ff */
[----:B------:R-:W-:-:S03]  /*6a30*/  IMAD.U32 R4, RZ, RZ, UR37 ;  /* 0x00000025ff047e24 */ /* 0x000fc6000f8e00ff */
[----:B------:R0:W-:Y:S01]  /*6a40*/  @P4 SYNCS.ARRIVE.TRANS64.A1T0 RZ, [R3+URZ+0x78], RZ ;  /* 0x000078ff03ff49a7 */ /* 0x0001e2000810003f */
[----:B------:R-:W-:Y:S02]  /*6a50*/  IADD3 R16, P4, R16, UR52, RZ ;  /* 0x0000003410107c10 */ /* 0x000fe4000ff9e0ff */
[----:B------:R-:W-:Y:S02]  /*6a60*/  ISETP.LT.U32.AND P1, PT, R4, 0x4, P1 ;  /* 0x000000040400780c */ /* 0x000fe40000f21070 */
[----:B------:R-:W-:Y:S02]  /*6a70*/  IADD3.X R17, R17, UR39, RZ, P4, !PT ;  /* 0x0000002711117c10 */ /* 0x000fe4000a7fe4ff */
[----:B------:R-:W-:Y:S02]  /*6a80*/  ISETP.GE.U32.AND P4, PT, R16, UR8, PT ;  /* 0x0000000810007c0c */ /* 0x000fe4000bf86070 */
[----:B0-----:R-:W-:Y:S02]  /*6a90*/  SEL R3, RZ, 0x1, !P1 ;  /* 0x00000001ff037807 */ /* 0x001fe40004800000 */
[----:B------:R-:W-:-:S02]  /*6aa0*/  ISETP.GE.U32.AND.EX P1, PT, R17, UR9, PT, P4 ;  /* 0x0000000911007c0c */ /* 0x000fc4000bf26140 */
[----:B------:R-:W-:-:S04]  /*6ab0*/  ISETP.GT.U32.AND P2, PT, R4, 0x3, !P2 ;  /* 0x000000030400780c */ /* 0x000fc80005744070 */
[----:B------:R-:W-:-:S04]  /*6ac0*/  SEL R2, RZ, 0x1, !P2 ;  /* 0x00000001ff027807 */ /* 0x000fc80005000000 */
[--C-:B------:R-:W-:Y:S01]  /*6ad0*/  LOP3.LUT R0, R2, R0, R3.reuse, 0x96, !PT ;  /* 0x0000000002007212 */ /* 0x100fe200078e9603 */
[----:B------:R-:W-:Y:S01]  /*6ae0*/  IMAD.MOV.U32 R2, RZ, RZ, -0x1 ;  /* 0xffffffffff027424 */ /* 0x000fe200078e00ff */
[----:B------:R-:W-:Y:S01]  /*6af0*/  PRMT R3, RZ, 0x7610, R3 ;  /* 0x00007610ff037816 */ /* 0x000fe20000000003 */
[----:B------:R-:W-:Y:S06]  /*6b00*/  @P1 BRA `(.L_x_175) ;  /* 0x0000000400541947 */ /* 0x000fec0003800000 */
[----:B------:R-:W0:Y:S01]  /*6b10*/  S2UR UR7, SR_CTAID.X ;  /* 0x00000000000779c3 */ /* 0x000e220000002500 */
[----:B------:R-:W-:Y:S01]  /*6b20*/  ULDC.64 UR8, c[0x0][0x628] ;  /* 0x00018a0000087ab9 */ /* 0x000fe20000000a00 */
[----:B------:R-:W-:Y:S01]  /*6b30*/  ULDC UR10, c[0x0][0x150] ;  /* 0x00005400000a7ab9 */ /* 0x000fe20000000800 */
[----:B------:R-:W-:Y:S01]  /*6b40*/  ISETP.NE.U32.AND P1, PT, RZ, UR8, PT ;  /* 0x00000008ff007c0c */ /* 0x000fe2000bf25070 */
[----:B------:R-:W-:Y:S01]  /*6b50*/  ULDC UR11, c[0x0][0x630] ;  /* 0x00018c00000b7ab9 */ /* 0x000fe20000000800 */
[----:B------:R-:W-:Y:S01]  /*6b60*/  ULDC UR14, c[0x0][0x154] ;  /* 0x00005500000e7ab9 */ /* 0x000fe20000000800 */
[----:B------:R-:W-:Y:S01]  /*6b70*/  IMAD.MOV.U32 R2, RZ, RZ, R16 ;  /* 0x000000ffff027224 */ /* 0x000fe200078e0010 */
[----:B------:R-:W-:Y:S01]  /*6b80*/  ISETP.NE.AND.EX P1, PT, RZ, UR9, PT, P1 ;  /* 0x00000009ff007c0c */ /* 0x000fe2000bf25310 */
[----:B------:R-:W1:Y:S01]  /*6b90*/  S2UR UR12, SR_CTAID.Y ;  /* 0x00000000000c79c3 */ /* 0x000e620000002600 */
[----:B0-----:R-:W-:-:S05]  /*6ba0*/  I2FP.F32.U32 R3, UR7 ;  /* 0x0000000700037c45 */ /* 0x001fca0008201000 */
[----:B------:R-:W-:Y:S01]  /*6bb0*/  FMUL R12, R3, UR10 ;  /* 0x0000000a030c7c20 */ /* 0x000fe20008400000 */
[----:B------:R-:W-:-:S05]  /*6bc0*/  IMAD.MOV.U32 R3, RZ, RZ, R17 ;  /* 0x000000ffff037224 */ /* 0x000fca00078e0011 */
[----:B------:R-:W-:Y:S05]  /*6bd0*/  @!P1 BRA `(.L_x_176) ;  /* 0x0000000000289947 */ /* 0x000fea0003800000 */
[----:B------:R-:W-:Y:S02]  /*6be0*/  ULDC UR10, c[0x0][0x634] ;  /* 0x00018d00000a7ab9 */ /* 0x000fe40000000800 */
[----:B------:R-:W-:-:S05]  /*6bf0*/  IADD3 R7, P1, R16, UR10, RZ ;  /* 0x0000000a10077c10 */ /* 0x000fca000ff3e0ff */
[----:B------:R-:W-:-:S04]  /*6c00*/  IMAD.X R13, RZ, RZ, R17, P1 ;  /* 0x000000ffff0d7224 */ /* 0x000fc800008e0611 */
[----:B------:R-:W-:-:S04]  /*6c10*/  IMAD.WIDE.U32 R4, R13, UR8, RZ ;  /* 0x000000080d047c25 */ /* 0x000fc8000f8e00ff */
[----:B------:R-:W-:-:S04]  /*6c20*/  IMAD.WIDE.U32 R4, P1, R7, UR9, R4 ;  /* 0x0000000907047c25 */ /* 0x000fc8000f820004 */
[----:B------:R-:W-:-:S04]  /*6c30*/  IMAD.WIDE.U32 R6, R7, UR8, RZ ;  /* 0x0000000807067c25 */ /* 0x000fc8000f8e00ff */
[----:B------:R-:W-:Y:S01]  /*6c40*/  IMAD.X R3, RZ, RZ, RZ, P1 ;  /* 0x000000ffff037224 */ /* 0x000fe200008e06ff */
[----:B------:R-:W-:Y:S01]  /*6c50*/  IADD3 RZ, P1, R7, R4, RZ ;  /* 0x0000000407ff7210 */ /* 0x000fe20007f3e0ff */
[----:B------:R-:W-:-:S04]  /*6c60*/  IMAD.MOV.U32 R2, RZ, RZ, R5 ;  /* 0x000000ffff027224 */ /* 0x000fc800078e0005 */
[----:B------:R-:W-:-:S08]  /*6c70*/  IMAD.WIDE.U32.X R2, R13, UR9, R2, P1 ;  /* 0x000000090d027c25 */ /* 0x000fd000088e0402 */
.L_x_176:
[--C-:B------:R-:W-:Y:S01]  /*6c80*/  SHF.R.U64 R19, R2, UR11, R3.reuse ;  /* 0x0000000b02137c19 */ /* 0x100fe20008001203 */
[----:B------:R-:W0:Y:S01]  /*6c90*/  F2I.U32.TRUNC.NTZ R12, R12 ;  /* 0x0000000c000c7305 */ /* 0x000e22000020f000 */
[----:B------:R-:W-:Y:S01]  /*6ca0*/  SHF.R.U32.HI R2, RZ, UR11, R3 ;  /* 0x0000000bff027c19 */ /* 0x000fe20008011603 */
[----:B------:R-:W-:Y:S01]  /*6cb0*/  ULDC.64 UR8, c[0x0][0x620] ;  /* 0x0001880000087ab9 */ /* 0x000fe20000000a00 */
[----:B------:R-:W-:Y:S01]  /*6cc0*/  IADD3 R5, P1, RZ, -R19, RZ ;  /* 0x80000013ff057210 */ /* 0x000fe20007f3e0ff */
[----:B------:R-:W-:Y:S01]  /*6cd0*/  ULDC UR11, c[0x0][0x658] ;  /* 0x00019600000b7ab9 */ /* 0x000fe20000000800 */
[----:B-1----:R-:W-:Y:S01]  /*6ce0*/  I2FP.F32.U32 R4, UR12 ;  /* 0x0000000c00047c45 */ /* 0x002fe20008201000 */
[----:B------:R-:W-:Y:S02]  /*6cf0*/  ULDC UR16, c[0x0][0x648] ;  /* 0x0001920000107ab9 */ /* 0x000fe40000000800 */
[----:B------:R-:W-:Y:S02]  /*6d00*/  IMAD.X R2, RZ, RZ, ~R2, P1 ;  /* 0x000000ffff027224 */ /* 0x000fe400008e0e02 */
[----:B------:R-:W-:Y:S01]  /*6d10*/  FMUL R6, R4, UR14 ;  /* 0x0000000e04067c20 */ /* 0x000fe20008400000 */
[----:B------:R-:W-:Y:S01]  /*6d20*/  ULDC.64 UR14, c[0x0][0x640] ;  /* 0x00019000000e7ab9 */ /* 0x000fe20000000a00 */
[----:B------:R-:W-:Y:S01]  /*6d30*/  IMAD R4, R2, UR8, RZ ;  /* 0x0000000802047c24 */ /* 0x000fe2000f8e02ff */
[----:B------:R-:W-:Y:S01]  /*6d40*/  ISETP.NE.U32.AND P1, PT, RZ, UR14, PT ;  /* 0x0000000eff007c0c */ /* 0x000fe2000bf25070 */
[C---:B------:R-:W-:Y:S01]  /*6d50*/  IMAD.WIDE.U32 R2, R5.reuse, UR8, R16 ;  /* 0x0000000805027c25 */ /* 0x040fe2000f8e0010 */
[----:B0-----:R-:W-:Y:S01]  /*6d60*/  R2UR UR8, R12 ;  /* 0x000000000c0872ca */ /* 0x001fe200000e0000 */
[----:B------:R-:W0:Y:S01]  /*6d70*/  F2I.U32.TRUNC.NTZ R6, R6 ;  /* 0x0000000600067305 */ /* 0x000e22000020f000 */
[----:B------:R-:W1:Y:S01]  /*6d80*/  LDC R12, c[0x0][0x610] ;  /* 0x00018400ff0c7b82 */ /* 0x000e620000000800 */
[----:B------:R-:W-:Y:S01]  /*6d90*/  IMAD R5, R5, UR9, R4 ;  /* 0x0000000905057c24 */ /* 0x000fe2000f8e0204 */
[----:B------:R-:W-:Y:S01]  /*6da0*/  ULDC UR9, c[0x0][0x618] ;  /* 0x0001860000097ab9 */ /* 0x000fe20000000800 */
[----:B------:R-:W-:-:S02]  /*6db0*/  ISETP.NE.AND.EX P1, PT, RZ, UR15, PT, P1 ;  /* 0x0000000fff007c0c */ /* 0x000fc4000bf25310 */
[----:B------:R-:W-:-:S05]  /*6dc0*/  IMAD.IADD R3, R3, 0x1, R5 ;  /* 0x0000000103037824 */ /* 0x000fca00078e0205 */
[--C-:B------:R-:W-:Y:S02]  /*6dd0*/  SHF.R.U64 R14, R2, UR9, R3.reuse ;  /* 0x00000009020e7c19 */ /* 0x100fe40008001203 */
[----:B------:R-:W-:Y:S01]  /*6de0*/  SHF.R.U32.HI R3, RZ, UR9, R3 ;  /* 0x00000009ff037c19 */ /* 0x000fe20008011603 */
[----:B------:R-:W-:Y:S01]  /*6df0*/  ULDC UR9, c[0x0][0x608] ;  /* 0x0001820000097ab9 */ /* 0x000fe20000000800 */
[----:B0-----:R-:W-:Y:S02]  /*6e00*/  R2UR UR10, R6 ;  /* 0x00000000060a72ca */ /* 0x001fe400000e0000 */
[--C-:B------:R-:W-:Y:S02]  /*6e10*/  SHF.R.U64 R15, R14, UR9, R3.reuse ;  /* 0x000000090e0f7c19 */ /* 0x100fe40008001203 */
[----:B------:R-:W-:Y:S01]  /*6e20*/  SHF.R.U32.HI R2, RZ, UR9, R3 ;  /* 0x00000009ff027c19 */ /* 0x000fe20008011603 */
[----:B------:R-:W-:-:S03]  /*6e30*/  UIADD3 UR9, -UR8, URZ, URZ ;  /* 0x0000003f08097290 */ /* 0x000fc6000fffe13f */
[--C-:B------:R-:W-:Y:S01]  /*6e40*/  SHF.R.U64 R21, R15, UR11, R2.reuse ;  /* 0x0000000b0f157c19 */ /* 0x100fe20008001202 */
[----:B------:R-:W-:Y:S01]  /*6e50*/  ULDC UR8, c[0x0][0x144] ;  /* 0x0000510000087ab9 */ /* 0x000fe20000000800 */
[----:B------:R-:W-:-:S03]  /*6e60*/  SHF.R.U32.HI R3, RZ, UR11, R2 ;  /* 0x0000000bff037c19 */ /* 0x000fc60008011602 */
[----:B------:R-:W-:Y:S01]  /*6e70*/  IMAD.MOV.U32 R2, RZ, RZ, R21 ;  /* 0x000000ffff027224 */ /* 0x000fe200078e0015 */
[----:B------:R-:W-:Y:S06]  /*6e80*/  @!P1 BRA `(.L_x_177) ;  /* 0x0000000000289947 */ /* 0x000fec0003800000 */
        /* <DEDUP_REMOVED lines=10> */
.L_x_177:
[----:B------:R-:W-:Y:S01]  /*6f30*/  UISETP.NE.AND UP0, UPT, UR38, URZ, UPT ;  /* 0x0000003f2600728c */ /* 0x000fe2000bf05270 */
[----:B------:R-:W-:Y:S01]  /*6f40*/  SHF.R.U64 R3, R2, UR16, R3 ;  /* 0x0000001002037c19 */ /* 0x000fe20008001203 */
[----:B------:R-:W-:Y:S01]  /*6f50*/  UIADD3 UR10, -UR10, URZ, URZ ;  /* 0x0000003f0a0a7290 */ /* 0x000fe2000fffe13f */
[----:B------:R-:W-:Y:S01]  /*6f60*/  LOP3.LUT R2, R15, UR6, RZ, 0xc0, !PT ;  /* 0x000000060f027c12 */ /* 0x000fe2000f8ec0ff */
[----:B------:R-:W-:Y:S01]  /*6f70*/  UIMAD UR7, UR8, UR9, UR7 ;  /* 0x00000009080772a4 */ /* 0x000fe2000f8e0207 */
[----:B------:R-:W-:Y:S01]  /*6f80*/  LOP3.LUT R5, R14, UR4, RZ, 0xc0, !PT ;  /* 0x000000040e057c12 */ /* 0x000fe2000f8ec0ff */
[----:B------:R-:W-:Y:S01]  /*6f90*/  IMAD.MOV R4, RZ, RZ, -R3 ;  /* 0x000000ffff047224 */ /* 0x000fe200078e0a03 */
[----:B------:R-:W-:Y:S01]  /*6fa0*/  ULDC UR8, c[0x0][0x148] ;  /* 0x0000520000087ab9 */ /* 0x000fe20000000800 */
[----:B------:R-:W-:Y:S01]  /*6fb0*/  IMAD R3, R3, UR5, R2 ;  /* 0x0000000503037c24 */ /* 0x000fe2000f8e0202 */
[----:B------:R-:W-:Y:S02]  /*6fc0*/  PLOP3.LUT P1, PT, PT, PT, UP0, 0x80, 0x0 ;  /* 0x000000000000781c */ /* 0x000fe40003f2f008 */
[----:B------:R-:W-:-:S03]  /*6fd0*/  @UP0 UIMAD UR7, UR8, UR10, UR12 ;  /* 0x0000000a080702a4 */ /* 0x000fc6000f8e020c */
[----:B------:R-:W-:Y:S02]  /*6fe0*/  ULDC UR8, c[0x0][0x638] ;  /* 0x00018e0000087ab9 */ /* 0x000fe40000000800 */
[----:B------:R-:W-:Y:S02]  /*6ff0*/  IMAD R2, R4, UR8, R21 ;  /* 0x0000000804027c24 */ /* 0x000fe4000f8e0215 */
[----:B-1----:R-:W-:Y:S01]  /*7000*/  IMAD R12, R3, R12, UR7 ;  /* 0x00000007030c7e24 */ /* 0x002fe2000f8e020c */
[----:B------:R-:W-:Y:S01]  /*7010*/  ULDC UR7, c[0x0][0x600] ;  /* 0x0001800000077ab9 */ /* 0x000fe20000000800 */
[----:B------:R-:W-:Y:S02]  /*7020*/  IMAD.MOV.U32 R3, RZ, RZ, 0x1 ;  /* 0x00000001ff037424 */ /* 0x000fe400078e00ff */
[----:B------:R-:W-:-:S05]  /*7030*/  IMAD R5, R2, UR7, R5 ;  /* 0x0000000702057c24 */ /* 0x000fca000f8e0205 */
[----:B------:R-:W-:Y:S02]  /*7040*/  SEL R2, R5, R12, !P1 ;  /* 0x0000000c05027207 */ /* 0x000fe40004800000 */
[----:B------:R-:W-:-:S07]  /*7050*/  SEL R18, R12, R5, !P1 ;  /* 0x000000050c127207 */ /* 0x000fce0004800000 */
.L_x_175:
[----:B------:R-:W-:Y:S05]  /*7060*/  BSYNC B1 ;  /* 0x0000000000017941 */ /* 0x000fea0003800000 */
.L_x_174:
[----:B------:R-:W-:-:S13]  /*7070*/  LOP3.LUT P1, RZ, R3, 0xff, RZ, 0xc0, !PT ;  /* 0x000000ff03ff7812 */ /* 0x000fda000782c0ff */
[----:B------:R-:W-:Y:S05]  /*7080*/  @P1 BRA `(.L_x_178) ;  /* 0xfffffff400001947 */ /* 0x000fea000383ffff */
[----:B------:R-:W-:Y:S05]  /*7090*/  BSYNC B0 ;  /* 0x0000000000007941 */ /* 0x000fea0003800000 */
.L_x_166:
[----:B------:R-:W-:-:S03]  /*70a0*/  UMOV UR7, 0xffffffff ;  /* 0xffffffff00077882 */ /* 0x000fc60000000000 */
[----:B------:R-:W-:Y:S05]  /*70b0*/  BRA.DIV UR7, `(.L_x_179) ;  /* 0x0000000607447947 */ /* 0x000fea000b800000 */
[----:B------:R-:W-:-:S13]  /*70c0*/  ELECT P6, URZ, PT ;  /* 0x00000000003f782f */ /* 0x000fda00038c0000 */
.L_x_195:
[----:B------:R-:W-:Y:S04]  /*70d0*/  BSSY B0, `(.L_x_180) ;  /* 0x000002c000007945 */ /* 0x000fe80003800000 */
[----:B------:R-:W-:Y:S05]  /*70e0*/  @!P6 BRA `(.L_x_181) ;  /* 0x0000000000a8e947 */ /* 0x000fea0003800000 */
[----:B------:R-:W-:-:S04]  /*70f0*/  ULOP3.LUT UR7, UR40, 0x2, URZ, 0xfc, !UPT ;  /* 0x0000000228077892 */ /* 0x000fc8000f8efc3f */
[----:B------:R-:W-:-:S06]  /*7100*/  UISETP.NE.AND UP0, UPT, UR7, 0x3, UPT ;  /* 0x000000030700788c */ /* 0x000fcc000bf05270 */
[----:B------:R-:W-:-:S13]  /*7110*/  PLOP3.LUT P0, PT, PT, PT, UP0, 0x80, 0x0 ;  /* 0x000000000000781c */ /* 0x000fda0003f0f008 */
[----:B------:R-:W-:Y:S05]  /*7120*/  @!P0 BRA `(.L_x_182) ;  /* 0x0000000000048947 */ /* 0x000fea0003800000 */
[----:B------:R-:W-:Y:S01]  /*7130*/  BPT.TRAP 0x1 ;  /* 0x000000040000795c */ /* 0x000fe20000300000 */
.L_x_182:
[----:B------:R-:W0:Y:S01]  /*7140*/  S2R R3, SR_CgaCtaId ;  /* 0x0000000000037919 */ /* 0x000e220000008800 */
[----:B------:R-:W-:-:S04]  /*7150*/  MOV R2, 0x400 ;  /* 0x0000040000027802 */ /* 0x000fc80000000f00 */
[----:B0-----:R-:W-:Y:S02]  /*7160*/  LEA R3, R3, R2, 0x18 ;  /* 0x0000000203037211 */ /* 0x001fe400078ec0ff */
[----:B------:R-:W-:-:S03]  /*7170*/  SHF.L.U32 R2, R0, 0x1f, RZ ;  /* 0x0000001f00027819 */ /* 0x000fc600000006ff */
[----:B------:R-:W-:-:S04]  /*7180*/  VIADD R3, R3, 0x20 ;  /* 0x0000002003037836 */ /* 0x000fc80000000000 */
[C---:B------:R-:W-:Y:S02]  /*7190*/  IMAD R7, R8.reuse, 0x8, R3 ;  /* 0x0000000808077824 */ /* 0x040fe400078e0203 */
[----:B------:R-:W-:Y:S02]  /*71a0*/  VIADD R8, R8, 0x1 ;  /* 0x0000000108087836 */ /* 0x000fe40000000000 */
[----:B------:R-:W0:Y:S03]  /*71b0*/  SYNCS.PHASECHK.TRANS64.TRYWAIT P0, [R7+URZ], R2 ;  /* 0x00000002070075a7 */ /* 0x000e26000800017f */
[----:B------:R-:W-:-:S04]  /*71c0*/  ISETP.NE.AND P1, PT, R8, 0x4, PT ;  /* 0x000000040800780c */ /* 0x000fc80003f25270 */
[----:B------:R-:W-:Y:S02]  /*71d0*/  SEL R5, RZ, 0x1, P1 ;  /* 0x00000001ff057807 */ /* 0x000fe40000800000 */
[----:B------:R-:W-:Y:S02]  /*71e0*/  SEL R8, R8, RZ, P1 ;  /* 0x000000ff08087207 */ /* 0x000fe40000800000 */
[----:B------:R-:W-:-:S03]  /*71f0*/  LOP3.LUT R5, R0, R5, RZ, 0x3c, !PT ;  /* 0x0000000500057212 */ /* 0x000fc600078e3cff */
[----:B------:R-:W-:Y:S01]  /*7200*/  IMAD R9, R8, 0x8, R3 ;  /* 0x0000000808097824 */ /* 0x000fe200078e0203 */
[----:B------:R-:W-:Y:S01]  /*7210*/  SHF.L.U32 R4, R5, 0x1f, RZ ;  /* 0x0000001f05047819 */ /* 0x000fe200000006ff */
[----:B0-----:R-:W-:Y:S06]  /*7220*/  @!P0 BRA `(.L_x_183) ;  /* 0x0000000400088947 */ /* 0x001fec0003800000 */
.L_x_196:
[----:B------:R-:W1:Y:S01]  /*7230*/  SYNCS.PHASECHK.TRANS64.TRYWAIT P0, [R9+URZ], R4 ;  /* 0x00000004090075a7 */ /* 0x000e62000800017f */
[----:B------:R-:W-:-:S05]  /*7240*/  VIADD R0, R8, 0x1 ;  /* 0x0000000108007836 */ /* 0x000fca0000000000 */
[----:B------:R-:W-:-:S04]  /*7250*/  ISETP.NE.AND P1, PT, R0, 0x4, PT ;  /* 0x000000040000780c */ /* 0x000fc80003f25270 */
[----:B0-----:R-:W-:Y:S02]  /*7260*/  SEL R2, RZ, 0x1, P1 ;  /* 0x00000001ff027807 */ /* 0x001fe40000800000 */
[----:B------:R-:W-:Y:S02]  /*7270*/  SEL R0, R0, RZ, P1 ;  /* 0x000000ff00007207 */ /* 0x000fe40000800000 */
[----:B------:R-:W-:-:S03]  /*7280*/  LOP3.LUT R7, R5, R2, RZ, 0x3c, !PT ;  /* 0x0000000205077212 */ /* 0x000fc600078e3cff */
[----:B------:R-:W-:Y:S01]  /*7290*/  IMAD R6, R0, 0x8, R3 ;  /* 0x0000000800067824 */ /* 0x000fe200078e0203 */
[----:B------:R-:W-:Y:S01]  /*72a0*/  SHF.L.U32 R5, R7, 0x1f, RZ ;  /* 0x0000001f07057819 */ /* 0x000fe200000006ff */
[----:B-1----:R-:W-:Y:S06]  /*72b0*/  @!P0 BRA `(.L_x_184) ;  /* 0x0000000000f88947 */ /* 0x002fec0003800000 */
.L_x_197:
[----:B------:R-:W1:Y:S01]  /*72c0*/  SYNCS.PHASECHK.TRANS64.TRYWAIT P0, [R6+URZ], R5 ;  /* 0x00000005060075a7 */ /* 0x000e62000800017f */
[----:B------:R-:W-:-:S05]  /*72d0*/  VIADD R0, R0, 0x1 ;  /* 0x0000000100007836 */ /* 0x000fca0000000000 */
[----:B------:R-:W-:-:S04]  /*72e0*/  ISETP.NE.AND P1, PT, R0, 0x4, PT ;  /* 0x000000040000780c */ /* 0x000fc80003f25270 */
[----:B------:R-:W-:Y:S02]  /*72f0*/  SEL R2, RZ, 0x1, P1 ;  /* 0x00000001ff027807 */ /* 0x000fe40000800000 */
[----:B------:R-:W-:Y:S02]  /*7300*/  SEL R0, R0, RZ, P1 ;  /* 0x000000ff00007207 */ /* 0x000fe40000800000 */
[----:B------:R-:W-:Y:S01]  /*7310*/  LOP3.LUT R2, R7, R2, RZ, 0x3c, !PT ;  /* 0x0000000207027212 */ /* 0x000fe200078e3cff */
[----:B-1----:R-:W-:Y:S06]  /*7320*/  @!P0 BRA `(.L_x_185) ;  /* 0x0000000000f08947 */ /* 0x002fec0003800000 */
.L_x_198:
[----:B------:R-:W-:Y:S01]  /*7330*/  IMAD R3, R0, 0x8, R3 ;  /* 0x0000000800037824 */ /* 0x000fe200078e0203 */
[----:B------:R-:W-:-:S07]  /*7340*/  SHF.L.U32 R0, R2, 0x1f, RZ ;  /* 0x0000001f02007819 */ /* 0x000fce00000006ff */
.L_x_186:
[----:B--2---:R2:W3:Y:S02]  /*7350*/  SYNCS.PHASECHK.TRANS64.TRYWAIT P0, [R3+URZ], R0 ;  /* 0x00000000030075a7 */ /* 0x0044e4000800017f */
[----:B---3--:R-:W-:Y:S05]  /*7360*/  @!P0 NANOSLEEP.SYNCS 0x989680 ;  /* 0x009896800000895d */ /* 0x008fea0003900000 */
[----:B------:R-:W3:Y:S02]  /*7370*/  @!P0 SYNCS.PHASECHK.TRANS64 P0, [R3+URZ], R0 ;  /* 0x00000000030085a7 */ /* 0x000ee4000800007f */
[----:B---3--:R-:W-:Y:S05]  /*7380*/  @!P0 BRA `(.L_x_186) ;  /* 0xfffffffc00f08947 */ /* 0x008fea000383ffff */
.L_x_181:
[----:B------:R-:W-:Y:S05]  /*7390*/  BSYNC B0 ;  /* 0x0000000000007941 */ /* 0x000fea0003800000 */
.L_x_180:
[----:B------:R-:W-:Y:S05]  /*73a0*/  EXIT ;  /* 0x000000000000794d */ /* 0x000fea0003800000 */
.L_x_18:
[----:B0-----:R0:W1:Y:S02]  /*73b0*/  SYNCS.PHASECHK.TRANS64.TRYWAIT P0, [R97+URZ+-0x8], R0 ;  /* 0xfffff800610075a7 */ /* 0x001064000800017f */
[----:B-1----:R-:W-:Y:S05]  /*73c0*/  @!P0 NANOSLEEP.SYNCS 0x989680 ;  /* 0x009896800000895d */ /* 0x002fea0003900000 */
[----:B------:R-:W1:Y:S02]  /*73d0*/  @!P0 SYNCS.PHASECHK.TRANS64 P0, [R97+URZ+-0x8], R0 ;  /* 0xfffff800610085a7 */ /* 0x000e64000800007f */
[----:B-1----:R-:W-:Y:S05]  /*73e0*/  @!P0 BRA `(.L_x_18) ;  /* 0xfffffffc00f08947 */ /* 0x002fea000383ffff */
[----:B------:R-:W-:Y:S05]  /*73f0*/  BRA `(.L_x_187) ;  /* 0xffffffa4002c7947 */ /* 0x000fea000383ffff */
.L_x_23:
[----:B-1----:R1:W2:Y:S02]  /*7400*/  SYNCS.PHASECHK.TRANS64.TRYWAIT P1, [R3+URZ], R0 ;  /* 0x00000000030075a7 */ /* 0x0022a4000802017f */
[----:B--2---:R-:W-:Y:S05]  /*7410*/  @!P1 NANOSLEEP.SYNCS 0x989680 ;  /* 0x009896800000995d */ /* 0x004fea0003900000 */
[----:B------:R-:W2:Y:S02]  /*7420*/  @!P1 SYNCS.PHASECHK.TRANS64 P1, [R3+URZ], R0 ;  /* 0x00000000030095a7 */ /* 0x000ea4000802007f */
[----:B--2---:R-:W-:Y:S05]  /*7430*/  @!P1 BRA `(.L_x_23) ;  /* 0xfffffffc00f09947 */ /* 0x004fea000383ffff */
[----:B------:R-:W-:Y:S05]  /*7440*/  BRA `(.L_x_22) ;  /* 0xffffffa400a47947 */ /* 0x000fea000383ffff */
.L_x_28:
[----:B-1----:R-:W-:-:S04]  /*7450*/  IMAD.U32 R5, RZ, RZ, UR4 ;  /* 0x00000004ff057e24 */ /* 0x002fc8000f8e00ff */
[----:B------:R1:W2:Y:S03]  /*7460*/  SYNCS.PHASECHK.TRANS64.TRYWAIT P1, [R5+URZ], R4 ;  /* 0x00000004050075a7 */ /* 0x0002a6000802017f */
[----:B--2---:R-:W-:Y:S05]  /*7470*/  @!P1 NANOSLEEP.SYNCS 0x989680 ;  /* 0x009896800000995d */ /* 0x004fea0003900000 */
[----:B------:R-:W2:Y:S02]  /*7480*/  @!P1 SYNCS.PHASECHK.TRANS64 P1, [R5+URZ], R4 ;  /* 0x00000004050095a7 */ /* 0x000ea4000802007f */
[----:B--2---:R-:W-:Y:S05]  /*7490*/  @!P1 BRA `(.L_x_28) ;  /* 0xfffffffc00ec9947 */ /* 0x004fea000383ffff */
[----:B------:R-:W-:Y:S05]  /*74a0*/  BRA `(.L_x_27) ;  /* 0xffffffa800e47947 */ /* 0x000fea000383ffff */
.L_x_34:
[----:B0-----:R0:W1:Y:S02]  /*74b0*/  SYNCS.PHASECHK.TRANS64.TRYWAIT P0, [R97+URZ+0x8], R0 ;  /* 0x00000800610075a7 */ /* 0x001064000800017f */
[----:B-1----:R-:W-:Y:S05]  /*74c0*/  @!P0 NANOSLEEP.SYNCS 0x989680 ;  /* 0x009896800000895d */ /* 0x002fea0003900000 */
[----:B------:R-:W1:Y:S02]  /*74d0*/  @!P0 SYNCS.PHASECHK.TRANS64 P0, [R97+URZ+0x8], R0 ;  /* 0x00000800610085a7 */ /* 0x000e64000800007f */
[----:B-1----:R-:W-:Y:S05]  /*74e0*/  @!P0 BRA `(.L_x_34) ;  /* 0xfffffffc00f08947 */ /* 0x002fea000383ffff */
[----:B------:R-:W-:Y:S05]  /*74f0*/  BRA `(.L_x_188) ;  /* 0xffffffb000707947 */ /* 0x000fea000383ffff */
.L_x_167:
[----:B------:R-:W-:Y:S01]  /*7500*/  BSSY B1, `(.L_x_189) ;  /* 0x0000006000017945 */ /* 0x000fe20003800000 */
[----:B------:R-:W-:-:S07]  /*7510*/  IMAD.MOV.U32 R15, RZ, RZ, -0x1 ;  /* 0xffffffffff0f7424 */ /* 0x000fce00078e00ff */
[----:B-----5:R-:W-:Y:S05]  /*7520*/  WARPSYNC.COLLECTIVE R15, `(.L_x_190) ;  /* 0x000000000f0c7348 */ /* 0x020fea0003c00000 */
[----:B------:R-:W-:Y:S02]  /*7530*/  ELECT P6, UR62, PT ;  /* 0x00000000003e782f */ /* 0x000fe400038c0000 */
[----:B------:R-:W-:Y:S01]  /*7540*/  MOV R14, UR62 ;  /* 0x0000003e000e7c02 */ /* 0x000fe20008000f00 */
[----:B-----5:R-:W-:Y:S10]  /*7550*/  ENDCOLLECTIVE ;  /* 0x000000000000791b */ /* 0x020ff40003800000 */
.L_x_190:
[----:B------:R-:W-:Y:S05]  /*7560*/  BSYNC B1 ;  /* 0x0000000000017941 */ /* 0x000fea0003800000 */
.L_x_189:
[----:B------:R-:W-:Y:S05]  /*7570*/  BRA `(.L_x_191) ;  /* 0xffffffec00d07947 */ /* 0x000fea000383ffff */
.L_x_170:
[----:B0-----:R0:W1:Y:S02]  /*7580*/  SYNCS.PHASECHK.TRANS64.TRYWAIT P1, [R12+URZ+0x20], R3 ;  /* 0x000020030c0075a7 */ /* 0x001064000802017f */
[----:B-1----:R-:W-:Y:S05]  /*7590*/  @!P1 NANOSLEEP.SYNCS 0x989680 ;  /* 0x009896800000995d */ /* 0x002fea0003900000 */
[----:B------:R-:W1:Y:S02]  /*75a0*/  @!P1 SYNCS.PHASECHK.TRANS64 P1, [R12+URZ+0x20], R3 ;  /* 0x000020030c0095a7 */ /* 0x000e64000802007f */
[----:B-1----:R-:W-:Y:S05]  /*75b0*/  @!P1 BRA `(.L_x_170) ;  /* 0xfffffffc00f09947 */ /* 0x002fea000383ffff */
[----:B------:R-:W-:Y:S05]  /*75c0*/  BRA `(.L_x_192) ;  /* 0xfffffff000047947 */ /* 0x000fea000383ffff */
.L_x_179:
[----:B------:R-:W-:Y:S01]  /*75d0*/  BSSY B0, `(.L_x_193) ;  /* 0x0000006000007945 */ /* 0x000fe20003800000 */
[----:B------:R-:W-:-:S07]  /*75e0*/  IMAD.MOV.U32 R15, RZ, RZ, -0x1 ;  /* 0xffffffffff0f7424 */ /* 0x000fce00078e00ff */
[----:B-----5:R-:W-:Y:S05]  /*75f0*/  WARPSYNC.COLLECTIVE R15, `(.L_x_194) ;  /* 0x000000000f0c7348 */ /* 0x020fea0003c00000 */
[----:B------:R-:W-:Y:S02]  /*7600*/  ELECT P6, UR62, PT ;  /* 0x00000000003e782f */ /* 0x000fe400038c0000 */
[----:B------:R-:W-:Y:S01]  /*7610*/  MOV R14, UR62 ;  /* 0x0000003e000e7c02 */ /* 0x000fe20008000f00 */
[----:B-----5:R-:W-:Y:S10]  /*7620*/  ENDCOLLECTIVE ;  /* 0x000000000000791b */ /* 0x020ff40003800000 */
.L_x_194:
[----:B------:R-:W-:Y:S05]  /*7630*/  BSYNC B0 ;  /* 0x0000000000007941 */ /* 0x000fea0003800000 */
.L_x_193:
[----:B------:R-:W-:Y:S05]  /*7640*/  BRA `(.L_x_195) ;  /* 0xfffffff800a07947 */ /* 0x000fea000383ffff */
.L_x_183:
[----:B0-----:R0:W1:Y:S02]  /*7650*/  SYNCS.PHASECHK.TRANS64.TRYWAIT P0, [R7+URZ], R2 ;  /* 0x00000002070075a7 */ /* 0x001064000800017f */
[----:B-1----:R-:W-:Y:S05]  /*7660*/  @!P0 NANOSLEEP.SYNCS 0x989680 ;  /* 0x009896800000895d */ /* 0x002fea0003900000 */
[----:B------:R-:W1:Y:S02]  /*7670*/  @!P0 SYNCS.PHASECHK.TRANS64 P0, [R7+URZ], R2 ;  /* 0x00000002070085a7 */ /* 0x000e64000800007f */
[----:B-1----:R-:W-:Y:S05]  /*7680*/  @!P0 BRA `(.L_x_183) ;  /* 0xfffffffc00f08947 */ /* 0x002fea000383ffff */
[----:B------:R-:W-:Y:S05]  /*7690*/  BRA `(.L_x_196) ;  /* 0xfffffff800e47947 */ /* 0x000fea000383ffff */
.L_x_184:
[----:B0-----:R0:W1:Y:S02]  /*76a0*/  SYNCS.PHASECHK.TRANS64.TRYWAIT P0, [R9+URZ], R4 ;  /* 0x00000004090075a7 */ /* 0x001064000800017f */
[----:B-1----:R-:W-:Y:S05]  /*76b0*/  @!P0 NANOSLEEP.SYNCS 0x989680 ;  /* 0x009896800000895d */ /* 0x002fea0003900000 */
[----:B------:R-:W1:Y:S02]  /*76c0*/  @!P0 SYNCS.PHASECHK.TRANS64 P0, [R9+URZ], R4 ;  /* 0x00000004090085a7 */ /* 0x000e64000800007f */
[----:B-1----:R-:W-:Y:S05]  /*76d0*/  @!P0 BRA `(.L_x_184) ;  /* 0xfffffffc00f08947 */ /* 0x002fea000383ffff */
[----:B------:R-:W-:Y:S05]  /*76e0*/  BRA `(.L_x_197) ;  /* 0xfffffff800f47947 */ /* 0x000fea000383ffff */
.L_x_185:
[----:B-1----:R1:W2:Y:S02]  /*76f0*/  SYNCS.PHASECHK.TRANS64.TRYWAIT P0, [R6+URZ], R5 ;  /* 0x00000005060075a7 */ /* 0x0022a4000800017f */
[----:B--2---:R-:W-:Y:S05]  /*7700*/  @!P0 NANOSLEEP.SYNCS 0x989680 ;  /* 0x009896800000895d */ /* 0x004fea0003900000 */
[----:B------:R-:W2:Y:S02]  /*7710*/  @!P0 SYNCS.PHASECHK.TRANS64 P0, [R6+URZ], R5 ;  /* 0x00000005060085a7 */ /* 0x000ea4000800007f */
[----:B--2---:R-:W-:Y:S05]  /*7720*/  @!P0 BRA `(.L_x_185) ;  /* 0xfffffffc00f08947 */ /* 0x004fea000383ffff */
[----:B------:R-:W-:Y:S05]  /*7730*/  BRA `(.L_x_198) ;  /* 0xfffffff800fc7947 */ /* 0x000fea000383ffff */
.L_x_199:
[----:B------:R-:W-:-:S00]  /*7740*/  BRA `(.L_x_199) ;  /* 0xfffffffc00fc7947 */ /* 0x000fc0000383ffff */
[----:B------:R-:W-:-:S00]  /*7750*/  NOP ;  /* 0x0000000000007918 */ /* 0x000fc00000000000 */
        /* <DEDUP_REMOVED lines=10> */
.L_x_200:


//--------------------- .nv.global.init           --------------------------
	.section	.nv.global.init,"aw",@progbits
.nv.global.init:
	.type		$str$22,@object
	.size		$str$22,($str$23 - $str$22)
$str$22:
        /*0000*/ 	.byte	0x6b, 0x5f, 0x74, 0x69, 0x6c, 0x65, 0x5f, 0x63, 0x6f, 0x75, 0x6e, 0x74, 0x20, 0x3e, 0x3d, 0x20
        /*0010*/ 	.byte	0x31, 0x00
	.type		$str$23,@object
	.size		$str$23,(__unnamed_1 - $str$23)
$str$23:
        /*0012*/ 	.byte	0x2f, 0x74, 0x6d, 0x70, 0x2f, 0x63, 0x75, 0x74, 0x6c, 0x61, 0x73, 0x73, 0x5f, 0x73, 0x77, 0x65
        /*0022*/ 	.byte	0x65, 0x70, 0x5f, 0x73, 0x72, 0x63, 0x2f, 0x69, 0x6e, 0x63, 0x6c, 0x75, 0x64, 0x65, 0x2f, 0x63
        /*0032*/ 	.byte	0x75, 0x74, 0x6c, 0x61, 0x73, 0x73, 0x2f, 0x67, 0x65, 0x6d, 0x6d, 0x2f, 0x63, 0x6f, 0x6c, 0x6c
        /*0042*/ 	.byte	0x65, 0x63, 0x74, 0x69, 0x76, 0x65, 0x2f, 0x73, 0x6d, 0x39, 0x30, 0x5f, 0x6d, 0x6d, 0x61, 0x5f
        /*0052*/ 	.byte	0x74, 0x6d, 0x61, 0x5f, 0x67, 0x6d, 0x6d, 0x61, 0x5f, 0x73, 0x73, 0x5f, 0x77, 0x61, 0x72, 0x70
        /*0062*/ 	.byte	0x73, 0x70, 0x65, 0x63, 0x69, 0x61, 0x6c, 0x69, 0x7a, 0x65, 0x64, 0x2e, 0x68, 0x70, 0x70, 0x00
	.type		__unnamed_1,@object
	.size		__unnamed_1,(.L_0 - __unnamed_1)
__unnamed_1:
        /*0072*/ 	.byte	0x76, 0x6f, 0x69, 0x64, 0x20, 0x63, 0x75, 0x74, 0x6c, 0x61, 0x73, 0x73, 0x3a, 0x3a, 0x67, 0x65
        /* <DEDUP_REMOVED lines=175> */
        /*0b72*/ 	.byte	0x64, 0x65, 0x6e, 0x74, 0x69, 0x74, 0x79, 0x5d, 0x00
.L_0:


//--------------------- .nv.shared._ZN7cutlass13device_kernelINS_4gemm6kernel13GemmUniversalIN4cute5tupleIJiiiiEEENS1_10collective13CollectiveMmaINS1_34MainloopSm90TmaGmmaWarpSpecializedILi4ENS5_IJNS4_1CILi4EEENSA_ILi1EEESC_EEENS1_32KernelTmaWarpSpecializedPingpongEEENS5_IJNSA_ILi64EEENSA_ILi128EEESG_EEEfNS5_IJlSC_lEEEfSJ_NS4_8TiledMMAINS4_8MMA_AtomIJNS4_4SM904GMMA30MMA_64x128x8_F32TF32TF32_SS_TNILNSN_7ScaleInE1ELSP_1EEEEEENS4_6LayoutINS5_IJSC_SC_SC_EEENS5_IJNSA_ILi0EEESU_SU_EEEEENS5_IJNS4_10UnderscoreESX_SX_EEEEENS4_13SM90_TMA_LOADENS4_14ComposedLayoutINS4_7SwizzleILi3ELi4ELi3EEENS4_18smem_ptr_flag_bitsILi32EEENSS_INS5_IJNSA_ILi8EEENSA_ILi32EEEEEENS5_IJS17_SC_EEEEEEEvNS4_8identityENS4_23SM90_TMA_LOAD_MULTICASTES1B_vS1C_EENS_8epilogue10collective6detail29Sm90TmaWarpSpecializedAdapterINS1G_15DefaultEpilogueIfSJ_SJ_NS1F_6thread17LinearCombinationIfLi1EffLNS1K_9ScaleType4KindE0ELNS_15FloatRoundStyleE2EfEENS1_15EpilogueDefaultEEEEEvvEEEEvNT_6ParamsE --------------------------
	.section	.nv.shared._ZN7cutlass13device_kernelINS_4gemm6kernel13GemmUniversalIN4cute5tupleIJiiiiEEENS1_10collective13CollectiveMmaINS1_34MainloopSm90TmaGmmaWarpSpecializedILi4ENS5_IJNS4_1CILi4EEENSA_ILi1EEESC_EEENS1_32KernelTmaWarpSpecializedPingpongEEENS5_IJNSA_ILi64EEENSA_ILi128EEESG_EEEfNS5_IJlSC_lEEEfSJ_NS4_8TiledMMAINS4_8MMA_AtomIJNS4_4SM904GMMA30MMA_64x128x8_F32TF32TF32_SS_TNILNSN_7ScaleInE1ELSP_1EEEEEENS4_6LayoutINS5_IJSC_SC_SC_EEENS5_IJNSA_ILi0EEESU_SU_EEEEENS5_IJNS4_10UnderscoreESX_SX_EEEEENS4_13SM90_TMA_LOADENS4_14ComposedLayoutINS4_7SwizzleILi3ELi4ELi3EEENS4_18smem_ptr_flag_bitsILi32EEENSS_INS5_IJNSA_ILi8EEENSA_ILi32EEEEEENS5_IJS17_SC_EEEEEEEvNS4_8identityENS4_23SM90_TMA_LOAD_MULTICASTES1B_vS1C_EENS_8epilogue10collective6detail29Sm90TmaWarpSpecializedAdapterINS1G_15DefaultEpilogueIfSJ_SJ_NS1F_6thread17LinearCombinationIfLi1EffLNS1K_9ScaleType4KindE0ELNS_15FloatRoundStyleE2EfEENS1_15EpilogueDefaultEEEEEvvEEEEvNT_6ParamsE,"aw",@nobits
	.sectionflags	@""
	.align	16
	.zero		1024


//--------------------- .nv.shared.reserved.0     --------------------------
	.section	.nv.shared.reserved.0,"aw",@nobits
	.weak		__nv_reservedSMEM_offset_0_alias
	.size		__nv_reservedSMEM_offset_0_alias, 0, 0
	.other		__nv_reservedSMEM_offset_0_alias,@"STO_CUDA_RESERVED_SHARED STV_DEFAULT"
__nv_reservedSMEM_offset_0_alias:
	.zero		0


//--------------------- .nv.global                --------------------------
	.section	.nv.global,"aw",@nobits
.nv.global:
	.type		_ZN40_INTERNAL_63afdd09_4_k_cu_1d1fdc5e_209414cute1_E,@object
	.size		_ZN40_INTERNAL_63afdd09_4_k_cu_1d1fdc5e_209414cute1_E,(_ZN40_INTERNAL_63afdd09_4_k_cu_1d1fdc5e_209414cuda3std3__45__cpo6cbeginE - _ZN40_INTERNAL_63afdd09_4_k_cu_1d1fdc5e_209414cute1_E)
_ZN40_INTERNAL_63afdd09_4_k_cu_1d1fdc5e_209414cute1_E:
	.zero		1
	.type		_ZN40_INTERNAL_63afdd09_4_k_cu_1d1fdc5e_209414cuda3std3__45__cpo6cbeginE,@object
	.size		_ZN40_INTERNAL_63afdd09_4_k_cu_1d1fdc5e_209414cuda3std3__45__cpo6cbeginE,(_ZN40_INTERNAL_63afdd09_4_k_cu_1d1fdc5e_209414cuda3std3__48in_placeE - _ZN40_INTERNAL_63afdd09_4_k_cu_1d1fdc5e_209414cuda3std3__45__cpo6cbeginE)
_ZN40_INTERNAL_63afdd09_4_k_cu_1d1fdc5e_209414cuda3std3__45__cpo6cbeginE:
	.zero		1
	.type		_ZN40_INTERNAL_63afdd09_4_k_cu_1d1fdc5e_209414cuda3std3__48in_placeE,@object
	.size		_ZN40_INTERNAL_63afdd09_4_k_cu_1d1fdc5e_209414cuda3std3__48in_placeE,(_ZN40_INTERNAL_63afdd09_4_k_cu_1d1fdc5e_209414cuda3std6ranges3__45__cpo9iter_moveE - _ZN40_INTERNAL_63afdd09_4_k_cu_1d1fdc5e_209414cuda3std3__48in_placeE)
_ZN40_INTERNAL_63afdd09_4_k_cu_1d1fdc5e_209414cuda3std3__48in_placeE:
	.zero		1
	.type		_ZN40_INTERNAL_63afdd09_4_k_cu_1d1fdc5e_209414cuda3std6ranges3__45__cpo9iter_moveE,@object
	.size		_ZN40_INTERNAL_63afdd09_4_k_cu_1d1fdc5e_209414cuda3std6ranges3__45__cpo9iter_moveE,(_ZN40_INTERNAL_63afdd09_4_k_cu_1d1fdc5e_209414cuda3std3__45__cpo5beginE - _ZN40_INTERNAL_63afdd09_4_k_cu_1d1fdc5e_209414cuda3std6ranges3__45__cpo9iter_moveE)
_ZN40_INTERNAL_63afdd09_4_k_cu_1d1fdc5e_209414cuda3std6ranges3__45__cpo9iter_moveE:
	.zero		1
	.type		_ZN40_INTERNAL_63afdd09_4_k_cu_1d1fdc5e_209414cuda3std3__45__cpo5beginE,@object
	.size		_ZN40_INTERNAL_63afdd09_4_k_cu_1d1fdc5e_209414cuda3std3__45__cpo5beginE,(_ZN40_INTERNAL_63afdd09_4_k_cu_1d1fdc5e_209414cuda3std3__442_GLOBAL__N__63afdd09_4_k_cu_1d1fdc5e_209416ignoreE - _ZN40_INTERNAL_63afdd09_4_k_cu_1d1fdc5e_209414cuda3std3__45__cpo5beginE)
_ZN40_INTERNAL_63afdd09_4_k_cu_1d1fdc5e_209414cuda3std3__45__cpo5beginE:
	.zero		1
	.type		_ZN40_INTERNAL_63afdd09_4_k_cu_1d1fdc5e_209414cuda3std3__442_GLOBAL__N__63afdd09_4_k_cu_1d1fdc5e_209416ignoreE,@object
	.size		_ZN40_INTERNAL_63afdd09_4_k_cu_1d1fdc5e_209414cuda3std3__442_GLOBAL__N__63afdd09_4_k_cu_1d1fdc5e_209416ignoreE,(_ZN40_INTERNAL_63afdd09_4_k_cu_1d1fdc5e_209414cute7productE - _ZN40_INTERNAL_63afdd09_4_k_cu_1d1fdc5e_209414cuda3std3__442_GLOBAL__N__63afdd09_4_k_cu_1d1fdc5e_209416ignoreE)
_ZN40_INTERNAL_63afdd09_4_k_cu_1d1fdc5e_209414cuda3std3__442_GLOBAL__N__63afdd09_4_k_cu_1d1fdc5e_209416ignoreE:
	.zero		1
	.type		_ZN40_INTERNAL_63afdd09_4_k_cu_1d1fdc5e_209414cute7productE,@object
	.size		_ZN40_INTERNAL_63afdd09_4_k_cu_1d1fdc5e_209414cute7productE,(_ZN40_INTERNAL_63afdd09_4_k_cu_1d1fdc5e_209414cuda3std3__45__cpo3endE - _ZN40_INTERNAL_63afdd09_4_k_cu_1d1fdc5e_209414cute7productE)
_ZN40_INTERNAL_63afdd09_4_k_cu_1d1fdc5e_209414cute7productE:
	.zero		1
	.type		_ZN40_INTERNAL_63afdd09_4_k_cu_1d1fdc5e_209414cuda3std3__45__cpo3endE,@object
	.size		_ZN40_INTERNAL_63afdd09_4_k_cu_1d1fdc5e_209414cuda3std3__45__cpo3endE,(_ZN40_INTERNAL_63afdd09_4_k_cu_1d1fdc5e_209414cuda3std3__419piecewise_constructE - _ZN40_INTERNAL_63afdd09_4_k_cu_1d1fdc5e_209414cuda3std3__45__cpo3endE)
_ZN40_INTERNAL_63afdd09_4_k_cu_1d1fdc5e_209414cuda3std3__45__cpo3endE:
	.zero		1
	.type		_ZN40_INTERNAL_63afdd09_4_k_cu_1d1fdc5e_209414cuda3std3__419piecewise_constructE,@object
	.size		_ZN40_INTERNAL_63afdd09_4_k_cu_1d1fdc5e_209414cuda3std3__419piecewise_constructE,(_ZN40_INTERNAL_63afdd09_4_k_cu_1d1fdc5e_209414cuda3std3__45__cpo4cendE - _ZN40_INTERNAL_63afdd09_4_k_cu_1d1fdc5e_209414cuda3std3__419piecewise_constructE)
_ZN40_INTERNAL_63afdd09_4_k_cu_1d1fdc5e_209414cuda3std3__419piecewise_constructE:
	.zero		1
	.type		_ZN40_INTERNAL_63afdd09_4_k_cu_1d1fdc5e_209414cuda3std3__45__cpo4cendE,@object
	.size		_ZN40_INTERNAL_63afdd09_4_k_cu_1d1fdc5e_209414cuda3std3__45__cpo4cendE,(_ZN40_INTERNAL_63afdd09_4_k_cu_1d1fdc5e_209414cuda3std6ranges3__45__cpo4swapE - _ZN40_INTERNAL_63afdd09_4_k_cu_1d1fdc5e_209414cuda3std3__45__cpo4cendE)
_ZN40_INTERNAL_63afdd09_4_k_cu_1d1fdc5e_209414cuda3std3__45__cpo4cendE:
	.zero		1
	.type		_ZN40_INTERNAL_63afdd09_4_k_cu_1d1fdc5e_209414cuda3std6ranges3__45__cpo4swapE,@object
	.size		_ZN40_INTERNAL_63afdd09_4_k_cu_1d1fdc5e_209414cuda3std6ranges3__45__cpo4swapE,(.L_8 - _ZN40_INTERNAL_63afdd09_4_k_cu_1d1fdc5e_209414cuda3std6ranges3__45__cpo4swapE)
_ZN40_INTERNAL_63afdd09_4_k_cu_1d1fdc5e_209414cuda3std6ranges3__45__cpo4swapE:
	.zero		1
.L_8:


//--------------------- .nv.constant0._ZN7cutlass13device_kernelINS_4gemm6kernel13GemmUniversalIN4cute5tupleIJiiiiEEENS1_10collective13CollectiveMmaINS1_34MainloopSm90TmaGmmaWarpSpecializedILi4ENS5_IJNS4_1CILi4EEENSA_ILi1EEESC_EEENS1_32KernelTmaWarpSpecializedPingpongEEENS5_IJNSA_ILi64EEENSA_ILi128EEESG_EEEfNS5_IJlSC_lEEEfSJ_NS4_8TiledMMAINS4_8MMA_AtomIJNS4_4SM904GMMA30MMA_64x128x8_F32TF32TF32_SS_TNILNSN_7ScaleInE1ELSP_1EEEEEENS4_6LayoutINS5_IJSC_SC_SC_EEENS5_IJNSA_ILi0EEESU_SU_EEEEENS5_IJNS4_10UnderscoreESX_SX_EEEEENS4_13SM90_TMA_LOADENS4_14ComposedLayoutINS4_7SwizzleILi3ELi4ELi3EEENS4_18smem_ptr_flag_bitsILi32EEENSS_INS5_IJNSA_ILi8EEENSA_ILi32EEEEEENS5_IJS17_SC_EEEEEEEvNS4_8identityENS4_23SM90_TMA_LOAD_MULTICASTES1B_vS1C_EENS_8epilogue10collective6detail29Sm90TmaWarpSpecializedAdapterINS1G_15DefaultEpilogueIfSJ_SJ_NS1F_6thread17LinearCombinationIfLi1EffLNS1K_9ScaleType4KindE0ELNS_15FloatRoundStyleE2EfEENS1_15EpilogueDefaultEEEEEvvEEEEvNT_6ParamsE --------------------------
	.section	.nv.constant0._ZN7cutlass13device_kernelINS_4gemm6kernel13GemmUniversalIN4cute5tupleIJiiiiEEENS1_10collective13CollectiveMmaINS1_34MainloopSm90TmaGmmaWarpSpecializedILi4ENS5_IJNS4_1CILi4EEENSA_ILi1EEESC_EEENS1_32KernelTmaWarpSpecializedPingpongEEENS5_IJNSA_ILi64EEENSA_ILi128EEESG_EEEfNS5_IJlSC_lEEEfSJ_NS4_8TiledMMAINS4_8MMA_AtomIJNS4_4SM904GMMA30MMA_64x128x8_F32TF32TF32_SS_TNILNSN_7ScaleInE1ELSP_1EEEEEENS4_6LayoutINS5_IJSC_SC_SC_EEENS5_IJNSA_ILi0EEESU_SU_EEEEENS5_IJNS4_10UnderscoreESX_SX_EEEEENS4_13SM90_TMA_LOADENS4_14ComposedLayoutINS4_7SwizzleILi3ELi4ELi3EEENS4_18smem_ptr_flag_bitsILi32EEENSS_INS5_IJNSA_ILi8EEENSA_ILi32EEEEEENS5_IJS17_SC_EEEEEEEvNS4_8identityENS4_23SM90_TMA_LOAD_MULTICASTES1B_vS1C_EENS_8epilogue10collective6detail29Sm90TmaWarpSpecializedAdapterINS1G_15DefaultEpilogueIfSJ_SJ_NS1F_6thread17LinearCombinationIfLi1EffLNS1K_9ScaleType4KindE0ELNS_15FloatRoundStyleE2EfEENS1_15EpilogueDefaultEEEEEvvEEEEvNT_6ParamsE,"a",@progbits
	.sectionflags	@""
	.align	4
.nv.constant0._ZN7cutlass13device_kernelINS_4gemm6kernel13GemmUniversalIN4cute5tupleIJiiiiEEENS1_10collective13CollectiveMmaINS1_34MainloopSm90TmaGmmaWarpSpecializedILi4ENS5_IJNS4_1CILi4EEENSA_ILi1EEESC_EEENS1_32KernelTmaWarpSpecializedPingpongEEENS5_IJNSA_ILi64EEENSA_ILi128EEESG_EEEfNS5_IJlSC_lEEEfSJ_NS4_8TiledMMAINS4_8MMA_AtomIJNS4_4SM904GMMA30MMA_64x128x8_F32TF32TF32_SS_TNILNSN_7ScaleInE1ELSP_1EEEEEENS4_6LayoutINS5_IJSC_SC_SC_EEENS5_IJNSA_ILi0EEESU_SU_EEEEENS5_IJNS4_10UnderscoreESX_SX_EEEEENS4_13SM90_TMA_LOADENS4_14ComposedLayoutINS4_7SwizzleILi3ELi4ELi3EEENS4_18smem_ptr_flag_bitsILi32EEENSS_INS5_IJNSA_ILi8EEENSA_ILi32EEEEEENS5_IJS17_SC_EEEEEEEvNS4_8identityENS4_23SM90_TMA_LOAD_MULTICASTES1B_vS1C_EENS_8epilogue10collective6detail29Sm90TmaWarpSpecializedAdapterINS1G_15DefaultEpilogueIfSJ_SJ_NS1F_6thread17LinearCombinationIfLi1EffLNS1K_9ScaleType4KindE0ELNS_15FloatRoundStyleE2EfEENS1_15EpilogueDefaultEEEEEvvEEEEvNT_6ParamsE:
	.zero		1664


//--------------------- SYMBOLS --------------------------

	.type		.nv.reservedSmem.offset0,@object
	.size		.nv.reservedSmem.offset0,0x4
	.type		__assertfail,@function
